//
// Generated by NVIDIA NVVM Compiler
//
// Compiler Build ID: CL-36424714
// Cuda compilation tools, release 13.0, V13.0.88
// Based on NVVM 20.0.0
//

.version 9.0
.target sm_100
.address_size 64

	// .globl	_Z21updatePsiPosVelKernelPdS_S_ddi
// _ZZ24checkUnphysicalPsiKernelPKdPbddiE9blockBool has been demoted
// _ZZ24checkUnphysicalPhiKernelPKdS0_PbddiE9blockBool has been demoted

.visible .entry _Z21updatePsiPosVelKernelPdS_S_ddi(
	.param .u64 .ptr .align 1 _Z21updatePsiPosVelKernelPdS_S_ddi_param_0,
	.param .u64 .ptr .align 1 _Z21updatePsiPosVelKernelPdS_S_ddi_param_1,
	.param .u64 .ptr .align 1 _Z21updatePsiPosVelKernelPdS_S_ddi_param_2,
	.param .f64 _Z21updatePsiPosVelKernelPdS_S_ddi_param_3,
	.param .f64 _Z21updatePsiPosVelKernelPdS_S_ddi_param_4,
	.param .u32 _Z21updatePsiPosVelKernelPdS_S_ddi_param_5
)
{
	.reg .pred 	%p<2>;
	.reg .b32 	%r<6>;
	.reg .b64 	%rd<11>;
	.reg .b64 	%fd<17>;

	ld.param.u64 	%rd1, [_Z21updatePsiPosVelKernelPdS_S_ddi_param_0];
	ld.param.u64 	%rd2, [_Z21updatePsiPosVelKernelPdS_S_ddi_param_1];
	ld.param.u64 	%rd3, [_Z21updatePsiPosVelKernelPdS_S_ddi_param_2];
	ld.param.f64 	%fd1, [_Z21updatePsiPosVelKernelPdS_S_ddi_param_3];
	ld.param.f64 	%fd2, [_Z21updatePsiPosVelKernelPdS_S_ddi_param_4];
	ld.param.u32 	%r2, [_Z21updatePsiPosVelKernelPdS_S_ddi_param_5];
	mov.u32 	%r3, %ctaid.x;
	mov.u32 	%r4, %ntid.x;
	mov.u32 	%r5, %tid.x;
	mad.lo.s32 	%r1, %r3, %r4, %r5;
	setp.ge.s32 	%p1, %r1, %r2;
	@%p1 bra 	$L__BB0_2;
	cvta.to.global.u64 	%rd4, %rd2;
	cvta.to.global.u64 	%rd5, %rd3;
	cvta.to.global.u64 	%rd6, %rd1;
	mul.wide.s32 	%rd7, %r1, 8;
	add.s64 	%rd8, %rd4, %rd7;
	ld.global.f64 	%fd3, [%rd8];
	mul.f64 	%fd4, %fd2, %fd2;
	add.s64 	%rd9, %rd5, %rd7;
	ld.global.f64 	%fd5, [%rd9];
	mul.f64 	%fd6, %fd4, %fd5;
	mul.f64 	%fd7, %fd6, 0d3FE0000000000000;
	div.rn.f64 	%fd8, %fd7, %fd1;
	fma.rn.f64 	%fd9, %fd2, %fd3, %fd8;
	add.s64 	%rd10, %rd6, %rd7;
	ld.global.f64 	%fd10, [%rd10];
	add.f64 	%fd11, %fd10, %fd9;
	st.global.f64 	[%rd10], %fd11;
	ld.global.f64 	%fd12, [%rd9];
	mul.f64 	%fd13, %fd2, %fd12;
	div.rn.f64 	%fd14, %fd13, %fd1;
	ld.global.f64 	%fd15, [%rd8];
	add.f64 	%fd16, %fd15, %fd14;
	st.global.f64 	[%rd8], %fd16;
$L__BB0_2:
	ret;

}
	// .globl	_Z22updatePsiLengthsKernelPdS_di
.visible .entry _Z22updatePsiLengthsKernelPdS_di(
	.param .u64 .ptr .align 1 _Z22updatePsiLengthsKernelPdS_di_param_0,
	.param .u64 .ptr .align 1 _Z22updatePsiLengthsKernelPdS_di_param_1,
	.param .f64 _Z22updatePsiLengthsKernelPdS_di_param_2,
	.param .u32 _Z22updatePsiLengthsKernelPdS_di_param_3
)
{
	.reg .pred 	%p<2>;
	.reg .b32 	%r<7>;
	.reg .b64 	%rd<8>;
	.reg .b64 	%fd<8>;

	ld.param.u64 	%rd1, [_Z22updatePsiLengthsKernelPdS_di_param_0];
	ld.param.u64 	%rd2, [_Z22updatePsiLengthsKernelPdS_di_param_1];
	ld.param.f64 	%fd1, [_Z22updatePsiLengthsKernelPdS_di_param_2];
	ld.param.u32 	%r2, [_Z22updatePsiLengthsKernelPdS_di_param_3];
	mov.u32 	%r3, %ctaid.x;
	mov.u32 	%r4, %ntid.x;
	mov.u32 	%r5, %tid.x;
	mad.lo.s32 	%r1, %r3, %r4, %r5;
	add.s32 	%r6, %r2, -1;
	setp.ge.s32 	%p1, %r1, %r6;
	@%p1 bra 	$L__BB1_2;
	cvta.to.global.u64 	%rd3, %rd1;
	cvta.to.global.u64 	%rd4, %rd2;
	mul.wide.s32 	%rd5, %r1, 8;
	add.s64 	%rd6, %rd3, %rd5;
	ld.global.f64 	%fd2, [%rd6+8];
	ld.global.f64 	%fd3, [%rd6];
	sub.f64 	%fd4, %fd2, %fd3;
	mul.f64 	%fd5, %fd4, %fd4;
	fma.rn.f64 	%fd6, %fd1, %fd1, %fd5;
	sqrt.rn.f64 	%fd7, %fd6;
	add.s64 	%rd7, %rd4, %rd5;
	st.global.f64 	[%rd7], %fd7;
$L__BB1_2:
	ret;

}
	// .globl	_Z21updatePsiForcesKernelPdS_S_S_dddi
.visible .entry _Z21updatePsiForcesKernelPdS_S_S_dddi(
	.param .u64 .ptr .align 1 _Z21updatePsiForcesKernelPdS_S_S_dddi_param_0,
	.param .u64 .ptr .align 1 _Z21updatePsiForcesKernelPdS_S_S_dddi_param_1,
	.param .u64 .ptr .align 1 _Z21updatePsiForcesKernelPdS_S_S_dddi_param_2,
	.param .u64 .ptr .align 1 _Z21updatePsiForcesKernelPdS_S_S_dddi_param_3,
	.param .f64 _Z21updatePsiForcesKernelPdS_S_S_dddi_param_4,
	.param .f64 _Z21updatePsiForcesKernelPdS_S_S_dddi_param_5,
	.param .f64 _Z21updatePsiForcesKernelPdS_S_S_dddi_param_6,
	.param .u32 _Z21updatePsiForcesKernelPdS_S_S_dddi_param_7
)
{
	.reg .pred 	%p<4>;
	.reg .b32 	%r<10>;
	.reg .b64 	%rd<20>;
	.reg .b64 	%fd<31>;

	ld.param.u64 	%rd2, [_Z21updatePsiForcesKernelPdS_S_S_dddi_param_1];
	ld.param.u64 	%rd4, [_Z21updatePsiForcesKernelPdS_S_S_dddi_param_3];
	ld.param.f64 	%fd1, [_Z21updatePsiForcesKernelPdS_S_S_dddi_param_4];
	ld.param.f64 	%fd2, [_Z21updatePsiForcesKernelPdS_S_S_dddi_param_5];
	ld.param.f64 	%fd3, [_Z21updatePsiForcesKernelPdS_S_S_dddi_param_6];
	ld.param.u32 	%r2, [_Z21updatePsiForcesKernelPdS_S_S_dddi_param_7];
	mov.u32 	%r4, %ctaid.x;
	mov.u32 	%r5, %ntid.x;
	mov.u32 	%r6, %tid.x;
	mad.lo.s32 	%r7, %r4, %r5, %r6;
	setp.lt.s32 	%p1, %r7, 1;
	add.s32 	%r8, %r2, -1;
	setp.ge.s32 	%p2, %r7, %r8;
	or.pred  	%p3, %p1, %p2;
	@%p3 bra 	$L__BB2_2;
	ld.param.u64 	%rd19, [_Z21updatePsiForcesKernelPdS_S_S_dddi_param_2];
	ld.param.u64 	%rd18, [_Z21updatePsiForcesKernelPdS_S_S_dddi_param_0];
	cvta.to.global.u64 	%rd5, %rd19;
	cvta.to.global.u64 	%rd6, %rd18;
	cvta.to.global.u64 	%rd7, %rd4;
	cvta.to.global.u64 	%rd8, %rd2;
	mul.wide.u32 	%rd9, %r7, 8;
	add.s64 	%rd10, %rd5, %rd9;
	ld.global.f64 	%fd4, [%rd10];
	div.rn.f64 	%fd5, %fd3, %fd4;
	mov.f64 	%fd6, 0d3FF0000000000000;
	sub.f64 	%fd7, %fd6, %fd5;
	mul.f64 	%fd8, %fd1, %fd7;
	add.s64 	%rd11, %rd6, %rd9;
	ld.global.f64 	%fd9, [%rd11+8];
	ld.global.f64 	%fd10, [%rd11];
	sub.f64 	%fd11, %fd9, %fd10;
	mul.f64 	%fd12, %fd8, %fd11;
	add.s64 	%rd12, %rd7, %rd9;
	st.global.f64 	[%rd12], %fd12;
	add.s64 	%rd13, %rd8, %rd9;
	ld.global.f64 	%fd13, [%rd13+8];
	ld.global.f64 	%fd14, [%rd13];
	sub.f64 	%fd15, %fd13, %fd14;
	fma.rn.f64 	%fd16, %fd2, %fd15, %fd12;
	st.global.f64 	[%rd12], %fd16;
	add.s32 	%r9, %r7, -1;
	mul.wide.u32 	%rd14, %r9, 8;
	add.s64 	%rd15, %rd5, %rd14;
	ld.global.f64 	%fd17, [%rd15];
	div.rn.f64 	%fd18, %fd3, %fd17;
	sub.f64 	%fd19, %fd6, %fd18;
	mul.f64 	%fd20, %fd1, %fd19;
	ld.global.f64 	%fd21, [%rd11];
	add.s64 	%rd16, %rd6, %rd14;
	ld.global.f64 	%fd22, [%rd16];
	sub.f64 	%fd23, %fd21, %fd22;
	mul.f64 	%fd24, %fd20, %fd23;
	sub.f64 	%fd25, %fd16, %fd24;
	st.global.f64 	[%rd12], %fd25;
	ld.global.f64 	%fd26, [%rd13];
	add.s64 	%rd17, %rd8, %rd14;
	ld.global.f64 	%fd27, [%rd17];
	sub.f64 	%fd28, %fd26, %fd27;
	mul.f64 	%fd29, %fd2, %fd28;
	sub.f64 	%fd30, %fd25, %fd29;
	st.global.f64 	[%rd12], %fd30;
$L__BB2_2:
	ret;

}
	// .globl	_Z24checkUnphysicalPsiKernelPKdPbddi
.visible .entry _Z24checkUnphysicalPsiKernelPKdPbddi(
	.param .u64 .ptr .align 1 _Z24checkUnphysicalPsiKernelPKdPbddi_param_0,
	.param .u64 .ptr .align 1 _Z24checkUnphysicalPsiKernelPKdPbddi_param_1,
	.param .f64 _Z24checkUnphysicalPsiKernelPKdPbddi_param_2,
	.param .f64 _Z24checkUnphysicalPsiKernelPKdPbddi_param_3,
	.param .u32 _Z24checkUnphysicalPsiKernelPKdPbddi_param_4
)
{
	.reg .pred 	%p<7>;
	.reg .b16 	%rs<3>;
	.reg .b32 	%r<8>;
	.reg .b64 	%rd<9>;
	.reg .b64 	%fd<7>;
	// demoted variable
	.shared .align 1 .u8 _ZZ24checkUnphysicalPsiKernelPKdPbddiE9blockBool;
	ld.param.u64 	%rd1, [_Z24checkUnphysicalPsiKernelPKdPbddi_param_0];
	ld.param.u64 	%rd2, [_Z24checkUnphysicalPsiKernelPKdPbddi_param_1];
	ld.param.f64 	%fd1, [_Z24checkUnphysicalPsiKernelPKdPbddi_param_2];
	ld.param.f64 	%fd2, [_Z24checkUnphysicalPsiKernelPKdPbddi_param_3];
	ld.param.u32 	%r4, [_Z24checkUnphysicalPsiKernelPKdPbddi_param_4];
	mov.u32 	%r1, %ctaid.x;
	mov.u32 	%r5, %ntid.x;
	mov.u32 	%r2, %tid.x;
	mad.lo.s32 	%r3, %r1, %r5, %r2;
	setp.ne.s32 	%p1, %r2, 0;
	@%p1 bra 	$L__BB3_2;
	mov.b16 	%rs1, 0;
	st.shared.u8 	[_ZZ24checkUnphysicalPsiKernelPKdPbddiE9blockBool], %rs1;
$L__BB3_2:
	bar.sync 	0;
	add.s32 	%r6, %r4, -1;
	setp.ge.s32 	%p2, %r3, %r6;
	@%p2 bra 	$L__BB3_5;
	cvta.to.global.u64 	%rd3, %rd1;
	mul.wide.s32 	%rd4, %r3, 8;
	add.s64 	%rd5, %rd3, %rd4;
	ld.global.f64 	%fd3, [%rd5];
	ld.global.f64 	%fd4, [%rd5+8];
	sub.f64 	%fd5, %fd3, %fd4;
	setp.leu.f64 	%p3, %fd5, %fd1;
	mul.f64 	%fd6, %fd2, 0dC000000000000000;
	setp.geu.f64 	%p4, %fd5, %fd6;
	and.pred  	%p5, %p3, %p4;
	@%p5 bra 	$L__BB3_5;
	atom.shared.or.b32 	%r7, [_ZZ24checkUnphysicalPsiKernelPKdPbddiE9blockBool], 1;
$L__BB3_5:
	setp.ne.s32 	%p6, %r2, 0;
	bar.sync 	0;
	@%p6 bra 	$L__BB3_7;
	ld.shared.u8 	%rs2, [_ZZ24checkUnphysicalPsiKernelPKdPbddiE9blockBool];
	cvt.u64.u32 	%rd6, %r1;
	cvta.to.global.u64 	%rd7, %rd2;
	add.s64 	%rd8, %rd7, %rd6;
	st.global.u8 	[%rd8], %rs2;
$L__BB3_7:
	ret;

}
	// .globl	_Z21updatePhiPosVelKernelPdS_S_ddi
.visible .entry _Z21updatePhiPosVelKernelPdS_S_ddi(
	.param .u64 .ptr .align 1 _Z21updatePhiPosVelKernelPdS_S_ddi_param_0,
	.param .u64 .ptr .align 1 _Z21updatePhiPosVelKernelPdS_S_ddi_param_1,
	.param .u64 .ptr .align 1 _Z21updatePhiPosVelKernelPdS_S_ddi_param_2,
	.param .f64 _Z21updatePhiPosVelKernelPdS_S_ddi_param_3,
	.param .f64 _Z21updatePhiPosVelKernelPdS_S_ddi_param_4,
	.param .u32 _Z21updatePhiPosVelKernelPdS_S_ddi_param_5
)
{
	.reg .pred 	%p<2>;
	.reg .b32 	%r<6>;
	.reg .b64 	%rd<11>;
	.reg .b64 	%fd<17>;

	ld.param.u64 	%rd1, [_Z21updatePhiPosVelKernelPdS_S_ddi_param_0];
	ld.param.u64 	%rd2, [_Z21updatePhiPosVelKernelPdS_S_ddi_param_1];
	ld.param.u64 	%rd3, [_Z21updatePhiPosVelKernelPdS_S_ddi_param_2];
	ld.param.f64 	%fd1, [_Z21updatePhiPosVelKernelPdS_S_ddi_param_3];
	ld.param.f64 	%fd2, [_Z21updatePhiPosVelKernelPdS_S_ddi_param_4];
	ld.param.u32 	%r2, [_Z21updatePhiPosVelKernelPdS_S_ddi_param_5];
	mov.u32 	%r3, %ctaid.x;
	mov.u32 	%r4, %ntid.x;
	mov.u32 	%r5, %tid.x;
	mad.lo.s32 	%r1, %r3, %r4, %r5;
	setp.ge.s32 	%p1, %r1, %r2;
	@%p1 bra 	$L__BB4_2;
	cvta.to.global.u64 	%rd4, %rd2;
	cvta.to.global.u64 	%rd5, %rd3;
	cvta.to.global.u64 	%rd6, %rd1;
	mul.wide.s32 	%rd7, %r1, 8;
	add.s64 	%rd8, %rd4, %rd7;
	ld.global.f64 	%fd3, [%rd8];
	mul.f64 	%fd4, %fd2, %fd2;
	add.s64 	%rd9, %rd5, %rd7;
	ld.global.f64 	%fd5, [%rd9];
	mul.f64 	%fd6, %fd4, %fd5;
	mul.f64 	%fd7, %fd6, 0d3FE0000000000000;
	div.rn.f64 	%fd8, %fd7, %fd1;
	fma.rn.f64 	%fd9, %fd2, %fd3, %fd8;
	add.s64 	%rd10, %rd6, %rd7;
	ld.global.f64 	%fd10, [%rd10];
	add.f64 	%fd11, %fd10, %fd9;
	st.global.f64 	[%rd10], %fd11;
	ld.global.f64 	%fd12, [%rd9];
	mul.f64 	%fd13, %fd2, %fd12;
	div.rn.f64 	%fd14, %fd13, %fd1;
	ld.global.f64 	%fd15, [%rd8];
	add.f64 	%fd16, %fd15, %fd14;
	st.global.f64 	[%rd8], %fd16;
$L__BB4_2:
	ret;

}
	// .globl	_Z21updatePhiForcesKernelPdS_S_S_S_S_ddi
.visible .entry _Z21updatePhiForcesKernelPdS_S_S_S_S_ddi(
	.param .u64 .ptr .align 1 _Z21updatePhiForcesKernelPdS_S_S_S_S_ddi_param_0,
	.param .u64 .ptr .align 1 _Z21updatePhiForcesKernelPdS_S_S_S_S_ddi_param_1,
	.param .u64 .ptr .align 1 _Z21updatePhiForcesKernelPdS_S_S_S_S_ddi_param_2,
	.param .u64 .ptr .align 1 _Z21updatePhiForcesKernelPdS_S_S_S_S_ddi_param_3,
	.param .u64 .ptr .align 1 _Z21updatePhiForcesKernelPdS_S_S_S_S_ddi_param_4,
	.param .u64 .ptr .align 1 _Z21updatePhiForcesKernelPdS_S_S_S_S_ddi_param_5,
	.param .f64 _Z21updatePhiForcesKernelPdS_S_S_S_S_ddi_param_6,
	.param .f64 _Z21updatePhiForcesKernelPdS_S_S_S_S_ddi_param_7,
	.param .u32 _Z21updatePhiForcesKernelPdS_S_S_S_S_ddi_param_8
)
{
	.reg .pred 	%p<2>;
	.reg .b32 	%r<6>;
	.reg .b64 	%rd<20>;
	.reg .b64 	%fd<13>;

	ld.param.u64 	%rd1, [_Z21updatePhiForcesKernelPdS_S_S_S_S_ddi_param_0];
	ld.param.u64 	%rd2, [_Z21updatePhiForcesKernelPdS_S_S_S_S_ddi_param_1];
	ld.param.u64 	%rd3, [_Z21updatePhiForcesKernelPdS_S_S_S_S_ddi_param_2];
	ld.param.u64 	%rd4, [_Z21updatePhiForcesKernelPdS_S_S_S_S_ddi_param_3];
	ld.param.u64 	%rd5, [_Z21updatePhiForcesKernelPdS_S_S_S_S_ddi_param_4];
	ld.param.u64 	%rd6, [_Z21updatePhiForcesKernelPdS_S_S_S_S_ddi_param_5];
	ld.param.f64 	%fd1, [_Z21updatePhiForcesKernelPdS_S_S_S_S_ddi_param_6];
	ld.param.f64 	%fd2, [_Z21updatePhiForcesKernelPdS_S_S_S_S_ddi_param_7];
	ld.param.u32 	%r2, [_Z21updatePhiForcesKernelPdS_S_S_S_S_ddi_param_8];
	mov.u32 	%r3, %ctaid.x;
	mov.u32 	%r4, %ntid.x;
	mov.u32 	%r5, %tid.x;
	mad.lo.s32 	%r1, %r3, %r4, %r5;
	setp.ge.s32 	%p1, %r1, %r2;
	@%p1 bra 	$L__BB5_2;
	cvta.to.global.u64 	%rd7, %rd1;
	cvta.to.global.u64 	%rd8, %rd2;
	cvta.to.global.u64 	%rd9, %rd3;
	cvta.to.global.u64 	%rd10, %rd4;
	cvta.to.global.u64 	%rd11, %rd6;
	cvta.to.global.u64 	%rd12, %rd5;
	mul.wide.s32 	%rd13, %r1, 8;
	add.s64 	%rd14, %rd7, %rd13;
	ld.global.f64 	%fd3, [%rd14];
	add.s64 	%rd15, %rd8, %rd13;
	ld.global.f64 	%fd4, [%rd15];
	sub.f64 	%fd5, %fd3, %fd4;
	add.s64 	%rd16, %rd9, %rd13;
	ld.global.f64 	%fd6, [%rd16];
	add.s64 	%rd17, %rd10, %rd13;
	ld.global.f64 	%fd7, [%rd17];
	sub.f64 	%fd8, %fd6, %fd7;
	mul.f64 	%fd9, %fd2, %fd8;
	fma.rn.f64 	%fd10, %fd1, %fd5, %fd9;
	add.s64 	%rd18, %rd11, %rd13;
	st.global.f64 	[%rd18], %fd10;
	add.s64 	%rd19, %rd12, %rd13;
	ld.global.f64 	%fd11, [%rd19];
	sub.f64 	%fd12, %fd11, %fd10;
	st.global.f64 	[%rd19], %fd12;
$L__BB5_2:
	ret;

}
	// .globl	_Z24checkUnphysicalPhiKernelPKdS0_Pbddi
.visible .entry _Z24checkUnphysicalPhiKernelPKdS0_Pbddi(
	.param .u64 .ptr .align 1 _Z24checkUnphysicalPhiKernelPKdS0_Pbddi_param_0,
	.param .u64 .ptr .align 1 _Z24checkUnphysicalPhiKernelPKdS0_Pbddi_param_1,
	.param .u64 .ptr .align 1 _Z24checkUnphysicalPhiKernelPKdS0_Pbddi_param_2,
	.param .f64 _Z24checkUnphysicalPhiKernelPKdS0_Pbddi_param_3,
	.param .f64 _Z24checkUnphysicalPhiKernelPKdS0_Pbddi_param_4,
	.param .u32 _Z24checkUnphysicalPhiKernelPKdS0_Pbddi_param_5
)
{
	.reg .pred 	%p<5>;
	.reg .b16 	%rs<3>;
	.reg .b32 	%r<8>;
	.reg .b64 	%rd<12>;
	.reg .b64 	%fd<8>;
	// demoted variable
	.shared .align 1 .u8 _ZZ24checkUnphysicalPhiKernelPKdS0_PbddiE9blockBool;
	ld.param.u64 	%rd1, [_Z24checkUnphysicalPhiKernelPKdS0_Pbddi_param_0];
	ld.param.u64 	%rd2, [_Z24checkUnphysicalPhiKernelPKdS0_Pbddi_param_1];
	ld.param.u64 	%rd3, [_Z24checkUnphysicalPhiKernelPKdS0_Pbddi_param_2];
	ld.param.f64 	%fd1, [_Z24checkUnphysicalPhiKernelPKdS0_Pbddi_param_3];
	ld.param.f64 	%fd2, [_Z24checkUnphysicalPhiKernelPKdS0_Pbddi_param_4];
	ld.param.u32 	%r4, [_Z24checkUnphysicalPhiKernelPKdS0_Pbddi_param_5];
	mov.u32 	%r1, %ctaid.x;
	mov.u32 	%r5, %ntid.x;
	mov.u32 	%r2, %tid.x;
	mad.lo.s32 	%r3, %r1, %r5, %r2;
	setp.ne.s32 	%p1, %r2, 0;
	@%p1 bra 	$L__BB6_2;
	mov.b16 	%rs1, 0;
	st.shared.u8 	[_ZZ24checkUnphysicalPhiKernelPKdS0_PbddiE9blockBool], %rs1;
$L__BB6_2:
	bar.sync 	0;
	add.s32 	%r6, %r4, -1;
	setp.ge.s32 	%p2, %r3, %r6;
	@%p2 bra 	$L__BB6_5;
	cvta.to.global.u64 	%rd4, %rd1;
	mul.wide.s32 	%rd5, %r3, 8;
	add.s64 	%rd6, %rd4, %rd5;
	ld.global.f64 	%fd3, [%rd6];
	cvta.to.global.u64 	%rd7, %rd2;
	add.s64 	%rd8, %rd7, %rd5;
	ld.global.f64 	%fd4, [%rd8];
	sub.f64 	%fd5, %fd3, %fd4;
	abs.f64 	%fd6, %fd5;
	sub.f64 	%fd7, %fd1, %fd2;
	setp.leu.f64 	%p3, %fd6, %fd7;
	@%p3 bra 	$L__BB6_5;
	atom.shared.or.b32 	%r7, [_ZZ24checkUnphysicalPhiKernelPKdS0_PbddiE9blockBool], 1;
$L__BB6_5:
	setp.ne.s32 	%p4, %r2, 0;
	bar.sync 	0;
	@%p4 bra 	$L__BB6_7;
	ld.shared.u8 	%rs2, [_ZZ24checkUnphysicalPhiKernelPKdS0_PbddiE9blockBool];
	cvt.u64.u32 	%rd9, %r1;
	cvta.to.global.u64 	%rd10, %rd3;
	add.s64 	%rd11, %rd10, %rd9;
	st.global.u8 	[%rd11], %rs2;
$L__BB6_7:
	ret;

}
	// .globl	_Z23updateThetaPosVelKernelPdS_S_ddi
.visible .entry _Z23updateThetaPosVelKernelPdS_S_ddi(
	.param .u64 .ptr .align 1 _Z23updateThetaPosVelKernelPdS_S_ddi_param_0,
	.param .u64 .ptr .align 1 _Z23updateThetaPosVelKernelPdS_S_ddi_param_1,
	.param .u64 .ptr .align 1 _Z23updateThetaPosVelKernelPdS_S_ddi_param_2,
	.param .f64 _Z23updateThetaPosVelKernelPdS_S_ddi_param_3,
	.param .f64 _Z23updateThetaPosVelKernelPdS_S_ddi_param_4,
	.param .u32 _Z23updateThetaPosVelKernelPdS_S_ddi_param_5
)
{
	.reg .pred 	%p<2>;
	.reg .b32 	%r<6>;
	.reg .b64 	%rd<11>;
	.reg .b64 	%fd<17>;

	ld.param.u64 	%rd1, [_Z23updateThetaPosVelKernelPdS_S_ddi_param_0];
	ld.param.u64 	%rd2, [_Z23updateThetaPosVelKernelPdS_S_ddi_param_1];
	ld.param.u64 	%rd3, [_Z23updateThetaPosVelKernelPdS_S_ddi_param_2];
	ld.param.f64 	%fd1, [_Z23updateThetaPosVelKernelPdS_S_ddi_param_3];
	ld.param.f64 	%fd2, [_Z23updateThetaPosVelKernelPdS_S_ddi_param_4];
	ld.param.u32 	%r2, [_Z23updateThetaPosVelKernelPdS_S_ddi_param_5];
	mov.u32 	%r3, %ctaid.x;
	mov.u32 	%r4, %ntid.x;
	mov.u32 	%r5, %tid.x;
	mad.lo.s32 	%r1, %r3, %r4, %r5;
	setp.ge.s32 	%p1, %r1, %r2;
	@%p1 bra 	$L__BB7_2;
	cvta.to.global.u64 	%rd4, %rd2;
	cvta.to.global.u64 	%rd5, %rd3;
	cvta.to.global.u64 	%rd6, %rd1;
	mul.wide.s32 	%rd7, %r1, 8;
	add.s64 	%rd8, %rd4, %rd7;
	ld.global.f64 	%fd3, [%rd8];
	mul.f64 	%fd4, %fd2, %fd2;
	add.s64 	%rd9, %rd5, %rd7;
	ld.global.f64 	%fd5, [%rd9];
	mul.f64 	%fd6, %fd4, %fd5;
	mul.f64 	%fd7, %fd6, 0d3FE0000000000000;
	div.rn.f64 	%fd8, %fd7, %fd1;
	fma.rn.f64 	%fd9, %fd2, %fd3, %fd8;
	add.s64 	%rd10, %rd6, %rd7;
	ld.global.f64 	%fd10, [%rd10];
	add.f64 	%fd11, %fd10, %fd9;
	st.global.f64 	[%rd10], %fd11;
	ld.global.f64 	%fd12, [%rd9];
	mul.f64 	%fd13, %fd2, %fd12;
	div.rn.f64 	%fd14, %fd13, %fd1;
	ld.global.f64 	%fd15, [%rd8];
	add.f64 	%fd16, %fd15, %fd14;
	st.global.f64 	[%rd8], %fd16;
$L__BB7_2:
	ret;

}
	// .globl	_Z23updateThetaForcesKernelPdS_S_S_S_S_ddddi
.visible .entry _Z23updateThetaForcesKernelPdS_S_S_S_S_ddddi(
	.param .u64 .ptr .align 1 _Z23updateThetaForcesKernelPdS_S_S_S_S_ddddi_param_0,
	.param .u64 .ptr .align 1 _Z23updateThetaForcesKernelPdS_S_S_S_S_ddddi_param_1,
	.param .u64 .ptr .align 1 _Z23updateThetaForcesKernelPdS_S_S_S_S_ddddi_param_2,
	.param .u64 .ptr .align 1 _Z23updateThetaForcesKernelPdS_S_S_S_S_ddddi_param_3,
	.param .u64 .ptr .align 1 _Z23updateThetaForcesKernelPdS_S_S_S_S_ddddi_param_4,
	.param .u64 .ptr .align 1 _Z23updateThetaForcesKernelPdS_S_S_S_S_ddddi_param_5,
	.param .f64 _Z23updateThetaForcesKernelPdS_S_S_S_S_ddddi_param_6,
	.param .f64 _Z23updateThetaForcesKernelPdS_S_S_S_S_ddddi_param_7,
	.param .f64 _Z23updateThetaForcesKernelPdS_S_S_S_S_ddddi_param_8,
	.param .f64 _Z23updateThetaForcesKernelPdS_S_S_S_S_ddddi_param_9,
	.param .u32 _Z23updateThetaForcesKernelPdS_S_S_S_S_ddddi_param_10
)
{
	.reg .pred 	%p<2>;
	.reg .b32 	%r<7>;
	.reg .b64 	%rd<22>;
	.reg .b64 	%fd<27>;

	ld.param.u64 	%rd2, [_Z23updateThetaForcesKernelPdS_S_S_S_S_ddddi_param_1];
	ld.param.u64 	%rd4, [_Z23updateThetaForcesKernelPdS_S_S_S_S_ddddi_param_3];
	ld.param.u64 	%rd5, [_Z23updateThetaForcesKernelPdS_S_S_S_S_ddddi_param_4];
	ld.param.u64 	%rd6, [_Z23updateThetaForcesKernelPdS_S_S_S_S_ddddi_param_5];
	ld.param.f64 	%fd2, [_Z23updateThetaForcesKernelPdS_S_S_S_S_ddddi_param_7];
	ld.param.f64 	%fd3, [_Z23updateThetaForcesKernelPdS_S_S_S_S_ddddi_param_8];
	ld.param.f64 	%fd4, [_Z23updateThetaForcesKernelPdS_S_S_S_S_ddddi_param_9];
	ld.param.u32 	%r2, [_Z23updateThetaForcesKernelPdS_S_S_S_S_ddddi_param_10];
	mov.u32 	%r3, %ctaid.x;
	mov.u32 	%r4, %ntid.x;
	mov.u32 	%r5, %tid.x;
	mad.lo.s32 	%r1, %r3, %r4, %r5;
	add.s32 	%r6, %r2, -1;
	setp.ge.s32 	%p1, %r1, %r6;
	@%p1 bra 	$L__BB8_2;
	ld.param.f64 	%fd26, [_Z23updateThetaForcesKernelPdS_S_S_S_S_ddddi_param_6];
	ld.param.u64 	%rd21, [_Z23updateThetaForcesKernelPdS_S_S_S_S_ddddi_param_2];
	ld.param.u64 	%rd20, [_Z23updateThetaForcesKernelPdS_S_S_S_S_ddddi_param_0];
	cvta.to.global.u64 	%rd7, %rd20;
	cvta.to.global.u64 	%rd8, %rd21;
	cvta.to.global.u64 	%rd9, %rd2;
	cvta.to.global.u64 	%rd10, %rd4;
	cvta.to.global.u64 	%rd11, %rd5;
	cvta.to.global.u64 	%rd12, %rd6;
	mul.wide.s32 	%rd13, %r1, 8;
	add.s64 	%rd14, %rd7, %rd13;
	ld.global.f64 	%fd5, [%rd14];
	add.s64 	%rd15, %rd8, %rd13;
	ld.global.f64 	%fd6, [%rd15];
	sub.f64 	%fd7, %fd5, %fd6;
	add.s64 	%rd16, %rd9, %rd13;
	ld.global.f64 	%fd8, [%rd16];
	add.s64 	%rd17, %rd10, %rd13;
	ld.global.f64 	%fd9, [%rd17];
	sub.f64 	%fd10, %fd8, %fd9;
	mul.f64 	%fd11, %fd2, %fd10;
	fma.rn.f64 	%fd12, %fd26, %fd7, %fd11;
	mul.f64 	%fd13, %fd3, %fd3;
	mul.f64 	%fd14, %fd4, 0d4010000000000000;
	mul.f64 	%fd15, %fd14, %fd5;
	sub.f64 	%fd16, %fd13, %fd15;
	mul.f64 	%fd17, %fd5, 0d4010000000000000;
	mul.f64 	%fd18, %fd5, %fd17;
	sub.f64 	%fd19, %fd16, %fd18;
	sqrt.rn.f64 	%fd20, %fd19;
	mul.f64 	%fd21, %fd20, %fd12;
	fma.rn.f64 	%fd22, %fd5, 0d4000000000000000, %fd4;
	div.rn.f64 	%fd23, %fd21, %fd22;
	add.s64 	%rd18, %rd11, %rd13;
	st.global.f64 	[%rd18], %fd12;
	add.s64 	%rd19, %rd12, %rd13;
	ld.global.f64 	%fd24, [%rd19];
	sub.f64 	%fd25, %fd24, %fd23;
	st.global.f64 	[%rd19], %fd25;
$L__BB8_2:
	ret;

}
	// .globl	_Z19updateVPosVelKernelPdS_S_S_ddddi
.visible .entry _Z19updateVPosVelKernelPdS_S_S_ddddi(
	.param .u64 .ptr .align 1 _Z19updateVPosVelKernelPdS_S_S_ddddi_param_0,
	.param .u64 .ptr .align 1 _Z19updateVPosVelKernelPdS_S_S_ddddi_param_1,
	.param .u64 .ptr .align 1 _Z19updateVPosVelKernelPdS_S_S_ddddi_param_2,
	.param .u64 .ptr .align 1 _Z19updateVPosVelKernelPdS_S_S_ddddi_param_3,
	.param .f64 _Z19updateVPosVelKernelPdS_S_S_ddddi_param_4,
	.param .f64 _Z19updateVPosVelKernelPdS_S_S_ddddi_param_5,
	.param .f64 _Z19updateVPosVelKernelPdS_S_S_ddddi_param_6,
	.param .f64 _Z19updateVPosVelKernelPdS_S_S_ddddi_param_7,
	.param .u32 _Z19updateVPosVelKernelPdS_S_S_ddddi_param_8
)
{
	.reg .pred 	%p<2>;
	.reg .b32 	%r<7>;
	.reg .b64 	%rd<16>;
	.reg .b64 	%fd<29>;

	ld.param.u64 	%rd2, [_Z19updateVPosVelKernelPdS_S_S_ddddi_param_1];
	ld.param.u64 	%rd4, [_Z19updateVPosVelKernelPdS_S_S_ddddi_param_3];
	ld.param.f64 	%fd1, [_Z19updateVPosVelKernelPdS_S_S_ddddi_param_5];
	ld.param.f64 	%fd2, [_Z19updateVPosVelKernelPdS_S_S_ddddi_param_6];
	ld.param.f64 	%fd3, [_Z19updateVPosVelKernelPdS_S_S_ddddi_param_7];
	ld.param.u32 	%r2, [_Z19updateVPosVelKernelPdS_S_S_ddddi_param_8];
	mov.u32 	%r3, %ctaid.x;
	mov.u32 	%r4, %ntid.x;
	mov.u32 	%r5, %tid.x;
	mad.lo.s32 	%r1, %r3, %r4, %r5;
	add.s32 	%r6, %r2, -1;
	setp.ge.s32 	%p1, %r1, %r6;
	@%p1 bra 	$L__BB9_2;
	ld.param.u64 	%rd15, [_Z19updateVPosVelKernelPdS_S_S_ddddi_param_2];
	ld.param.u64 	%rd14, [_Z19updateVPosVelKernelPdS_S_S_ddddi_param_0];
	cvta.to.global.u64 	%rd5, %rd14;
	cvta.to.global.u64 	%rd6, %rd15;
	cvta.to.global.u64 	%rd7, %rd2;
	cvta.to.global.u64 	%rd8, %rd4;
	mul.f64 	%fd4, %fd3, 0d4010000000000000;
	mul.f64 	%fd5, %fd3, %fd4;
	mul.f64 	%fd6, %fd1, %fd1;
	sub.f64 	%fd7, %fd5, %fd6;
	add.f64 	%fd8, %fd1, %fd1;
	mul.wide.s32 	%rd9, %r1, 8;
	add.s64 	%rd10, %rd5, %rd9;
	ld.global.f64 	%fd9, [%rd10];
	ld.global.f64 	%fd10, [%rd10+8];
	sub.f64 	%fd11, %fd9, %fd10;
	fma.rn.f64 	%fd12, %fd8, %fd11, %fd7;
	mul.f64 	%fd13, %fd11, %fd11;
	sub.f64 	%fd14, %fd12, %fd13;
	sqrt.rn.f64 	%fd15, %fd14;
	mul.f64 	%fd16, %fd2, 0d3FE0000000000000;
	mul.f64 	%fd17, %fd15, 0d3FE0000000000000;
	sub.f64 	%fd18, %fd17, %fd16;
	add.s64 	%rd11, %rd6, %rd9;
	st.global.f64 	[%rd11], %fd18;
	ld.global.f64 	%fd19, [%rd10];
	sub.f64 	%fd20, %fd1, %fd19;
	ld.global.f64 	%fd21, [%rd10+8];
	add.f64 	%fd22, %fd20, %fd21;
	add.s64 	%rd12, %rd7, %rd9;
	ld.global.f64 	%fd23, [%rd12];
	ld.global.f64 	%fd24, [%rd12+8];
	sub.f64 	%fd25, %fd23, %fd24;
	mul.f64 	%fd26, %fd22, %fd25;
	add.s64 	%rd13, %rd8, %rd9;
	add.f64 	%fd27, %fd15, %fd15;
	div.rn.f64 	%fd28, %fd26, %fd27;
	st.global.f64 	[%rd13], %fd28;
$L__BB9_2:
	ret;

}


// ===== COMPILED SASS (sm_100) =====

	.target	sm_100

	.elftype	@"ET_EXEC"


//--------------------- .note.nv.tkinfo           --------------------------
	.section	.note.nv.tkinfo,"",@"SHT_NOTE"
	.sectionflags	@"SHF_NOTE_NV_TKINFO"
	.tkinfo
        /*0018*/ 	.word	0x00000002
        /*0030*/ 	.string	""
        /*0030*/ 	.string	"ptxas"
        /*0030*/ 	.string	"Cuda compilation tools, release 13.0, V13.0.88"
        /*0030*/ 	.string	"Build cuda_13.0.r13.0/compiler.36424714_0"
        /*0030*/ 	.string	"-arch sm_100 -m 64 "



//--------------------- .note.nv.cuinfo           --------------------------
	.section	.note.nv.cuinfo,"",@"SHT_NOTE"
	.sectionflags	@"SHF_NOTE_NV_CUINFO"
        /*0018*/ 	.short	0x0002
        /*001a*/ 	.short	0x0064
        /*001c*/ 	.short	0x0082
	.zero		2


//--------------------- .nv.info                  --------------------------
	.section	.nv.info,"",@"SHT_CUDA_INFO"
	.align	4


	//----- nvinfo : EIATTR_REGCOUNT
	.align		4
        /*0000*/ 	.byte	0x04, 0x2f
        /*0002*/ 	.short	(.L_1 - .L_0)
	.align		4
.L_0:
        /*0004*/ 	.word	index@(_Z21updatePsiPosVelKernelPdS_S_ddi)
        /*0008*/ 	.word	0x0000001e


	//----- nvinfo : EIATTR_FRAME_SIZE
	.align		4
.L_1:
        /*000c*/ 	.byte	0x04, 0x11
        /*000e*/ 	.short	(.L_3 - .L_2)
	.align		4
.L_2:
        /*0010*/ 	.word	index@($__internal_8_$__cuda_sm20_div_rn_f64_full)
        /*0014*/ 	.word	0x00000000


	//----- nvinfo : EIATTR_FRAME_SIZE
	.align		4
.L_3:
        /*0018*/ 	.byte	0x04, 0x11
        /*001a*/ 	.short	(.L_5 - .L_4)
	.align		4
.L_4:
        /*001c*/ 	.word	index@(_Z21updatePsiPosVelKernelPdS_S_ddi)
        /*0020*/ 	.word	0x00000000


	//----- nvinfo : EIATTR_REGCOUNT
	.align		4
.L_5:
        /*0024*/ 	.byte	0x04, 0x2f
        /*0026*/ 	.short	(.L_7 - .L_6)
	.align		4
.L_6:
        /*0028*/ 	.word	index@(_Z22updatePsiLengthsKernelPdS_di)
        /*002c*/ 	.word	0x00000012


	//----- nvinfo : EIATTR_FRAME_SIZE
	.align		4
.L_7:
        /*0030*/ 	.byte	0x04, 0x11
        /*0032*/ 	.short	(.L_9 - .L_8)
	.align		4
.L_8:
        /*0034*/ 	.word	index@($__internal_7_$__cuda_sm20_dsqrt_rn_f64_mediumpath_v1)
        /*0038*/ 	.word	0x00000000


	//----- nvinfo : EIATTR_FRAME_SIZE
	.align		4
.L_9:
        /*003c*/ 	.byte	0x04, 0x11
        /*003e*/ 	.short	(.L_11 - .L_10)
	.align		4
.L_10:
        /*0040*/ 	.word	index@(_Z22updatePsiLengthsKernelPdS_di)
        /*0044*/ 	.word	0x00000000


	//----- nvinfo : EIATTR_REGCOUNT
	.align		4
.L_11:
        /*0048*/ 	.byte	0x04, 0x2f
        /*004a*/ 	.short	(.L_13 - .L_12)
	.align		4
.L_12:
        /*004c*/ 	.word	index@(_Z21updatePsiForcesKernelPdS_S_S_dddi)
        /*0050*/ 	.word	0x00000020


	//----- nvinfo : EIATTR_FRAME_SIZE
	.align		4
.L_13:
        /*0054*/ 	.byte	0x04, 0x11
        /*0056*/ 	.short	(.L_15 - .L_14)
	.align		4
.L_14:
        /*0058*/ 	.word	index@($__internal_6_$__cuda_sm20_div_rn_f64_full)
        /*005c*/ 	.word	0x00000000


	//----- nvinfo : EIATTR_FRAME_SIZE
	.align		4
.L_15:
        /*0060*/ 	.byte	0x04, 0x11
        /*0062*/ 	.short	(.L_17 - .L_16)
	.align		4
.L_16:
        /*0064*/ 	.word	index@(_Z21updatePsiForcesKernelPdS_S_S_dddi)
        /*0068*/ 	.word	0x00000000


	//----- nvinfo : EIATTR_REGCOUNT
	.align		4
.L_17:
        /*006c*/ 	.byte	0x04, 0x2f
        /*006e*/ 	.short	(.L_19 - .L_18)
	.align		4
.L_18:
        /*0070*/ 	.word	index@(_Z24checkUnphysicalPsiKernelPKdPbddi)
        /*0074*/ 	.word	0x0000000e


	//----- nvinfo : EIATTR_FRAME_SIZE
	.align		4
.L_19:
        /*0078*/ 	.byte	0x04, 0x11
        /*007a*/ 	.short	(.L_21 - .L_20)
	.align		4
.L_20:
        /*007c*/ 	.word	index@(_Z24checkUnphysicalPsiKernelPKdPbddi)
        /*0080*/ 	.word	0x00000000


	//----- nvinfo : EIATTR_REGCOUNT
	.align		4
.L_21:
        /*0084*/ 	.byte	0x04, 0x2f
        /*0086*/ 	.short	(.L_23 - .L_22)
	.align		4
.L_22:
        /*0088*/ 	.word	index@(_Z21updatePhiPosVelKernelPdS_S_ddi)
        /*008c*/ 	.word	0x0000001e


	//----- nvinfo : EIATTR_FRAME_SIZE
	.align		4
.L_23:
        /*0090*/ 	.byte	0x04, 0x11
        /*0092*/ 	.short	(.L_25 - .L_24)
	.align		4
.L_24:
        /*0094*/ 	.word	index@($__internal_5_$__cuda_sm20_div_rn_f64_full)
        /*0098*/ 	.word	0x00000000


	//----- nvinfo : EIATTR_FRAME_SIZE
	.align		4
.L_25:
        /*009c*/ 	.byte	0x04, 0x11
        /*009e*/ 	.short	(.L_27 - .L_26)
	.align		4
.L_26:
        /*00a0*/ 	.word	index@(_Z21updatePhiPosVelKernelPdS_S_ddi)
        /*00a4*/ 	.word	0x00000000


	//----- nvinfo : EIATTR_REGCOUNT
	.align		4
.L_27:
        /*00a8*/ 	.byte	0x04, 0x2f
        /*00aa*/ 	.short	(.L_29 - .L_28)
	.align		4
.L_28:
        /*00ac*/ 	.word	index@(_Z21updatePhiForcesKernelPdS_S_S_S_S_ddi)
        /*00b0*/ 	.word	0x00000014


	//----- nvinfo : EIATTR_FRAME_SIZE
	.align		4
.L_29:
        /*00b4*/ 	.byte	0x04, 0x11
        /*00b6*/ 	.short	(.L_31 - .L_30)
	.align		4
.L_30:
        /*00b8*/ 	.word	index@(_Z21updatePhiForcesKernelPdS_S_S_S_S_ddi)
        /*00bc*/ 	.word	0x00000000


	//----- nvinfo : EIATTR_REGCOUNT
	.align		4
.L_31:
        /*00c0*/ 	.byte	0x04, 0x2f
        /*00c2*/ 	.short	(.L_33 - .L_32)
	.align		4
.L_32:
        /*00c4*/ 	.word	index@(_Z24checkUnphysicalPhiKernelPKdS0_Pbddi)
        /*00c8*/ 	.word	0x0000000c


	//----- nvinfo : EIATTR_FRAME_SIZE
	.align		4
.L_33:
        /*00cc*/ 	.byte	0x04, 0x11
        /*00ce*/ 	.short	(.L_35 - .L_34)
	.align		4
.L_34:
        /*00d0*/ 	.word	index@(_Z24checkUnphysicalPhiKernelPKdS0_Pbddi)
        /*00d4*/ 	.word	0x00000000


	//----- nvinfo : EIATTR_REGCOUNT
	.align		4
.L_35:
        /*00d8*/ 	.byte	0x04, 0x2f
        /*00da*/ 	.short	(.L_37 - .L_36)
	.align		4
.L_36:
        /*00dc*/ 	.word	index@(_Z23updateThetaPosVelKernelPdS_S_ddi)
        /*00e0*/ 	.word	0x0000001e


	//----- nvinfo : EIATTR_FRAME_SIZE
	.align		4
.L_37:
        /*00e4*/ 	.byte	0x04, 0x11
        /*00e6*/ 	.short	(.L_39 - .L_38)
	.align		4
.L_38:
        /*00e8*/ 	.word	index@($__internal_4_$__cuda_sm20_div_rn_f64_full)
        /*00ec*/ 	.word	0x00000000


	//----- nvinfo : EIATTR_FRAME_SIZE
	.align		4
.L_39:
        /*00f0*/ 	.byte	0x04, 0x11
        /*00f2*/ 	.short	(.L_41 - .L_40)
	.align		4
.L_40:
        /*00f4*/ 	.word	index@(_Z23updateThetaPosVelKernelPdS_S_ddi)
        /*00f8*/ 	.word	0x00000000


	//----- nvinfo : EIATTR_REGCOUNT
	.align		4
.L_41:
        /*00fc*/ 	.byte	0x04, 0x2f
        /*00fe*/ 	.short	(.L_43 - .L_42)
	.align		4
.L_42:
        /*0100*/ 	.word	index@(_Z23updateThetaForcesKernelPdS_S_S_S_S_ddddi)
        /*0104*/ 	.word	0x0000001b


	//----- nvinfo : EIATTR_FRAME_SIZE
	.align		4
.L_43:
        /*0108*/ 	.byte	0x04, 0x11
        /*010a*/ 	.short	(.L_45 - .L_44)
	.align		4
.L_44:
        /*010c*/ 	.word	index@($__internal_3_$__cuda_sm20_dsqrt_rn_f64_mediumpath_v1)
        /*0110*/ 	.word	0x00000000


	//----- nvinfo : EIATTR_FRAME_SIZE
	.align		4
.L_45:
        /*0114*/ 	.byte	0x04, 0x11
        /*0116*/ 	.short	(.L_47 - .L_46)
	.align		4
.L_46:
        /*0118*/ 	.word	index@($__internal_2_$__cuda_sm20_div_rn_f64_full)
        /*011c*/ 	.word	0x00000000


	//----- nvinfo : EIATTR_FRAME_SIZE
	.align		4
.L_47:
        /*0120*/ 	.byte	0x04, 0x11
        /*0122*/ 	.short	(.L_49 - .L_48)
	.align		4
.L_48:
        /*0124*/ 	.word	index@(_Z23updateThetaForcesKernelPdS_S_S_S_S_ddddi)
        /*0128*/ 	.word	0x00000000


	//----- nvinfo : EIATTR_REGCOUNT
	.align		4
.L_49:
        /*012c*/ 	.byte	0x04, 0x2f
        /*012e*/ 	.short	(.L_51 - .L_50)
	.align		4
.L_50:
        /*0130*/ 	.word	index@(_Z19updateVPosVelKernelPdS_S_S_ddddi)
        /*0134*/ 	.word	0x0000001c


	//----- nvinfo : EIATTR_FRAME_SIZE
	.align		4
.L_51:
        /*0138*/ 	.byte	0x04, 0x11
        /*013a*/ 	.short	(.L_53 - .L_52)
	.align		4
.L_52:
        /*013c*/ 	.word	index@($__internal_1_$__cuda_sm20_dsqrt_rn_f64_mediumpath_v1)
        /*0140*/ 	.word	0x00000000


	//----- nvinfo : EIATTR_FRAME_SIZE
	.align		4
.L_53:
        /*0144*/ 	.byte	0x04, 0x11
        /*0146*/ 	.short	(.L_55 - .L_54)
	.align		4
.L_54:
        /*0148*/ 	.word	index@($__internal_0_$__cuda_sm20_div_rn_f64_full)
        /*014c*/ 	.word	0x00000000


	//----- nvinfo : EIATTR_FRAME_SIZE
	.align		4
.L_55:
        /*0150*/ 	.byte	0x04, 0x11
        /*0152*/ 	.short	(.L_57 - .L_56)
	.align		4
.L_56:
        /*0154*/ 	.word	index@(_Z19updateVPosVelKernelPdS_S_S_ddddi)
        /*0158*/ 	.word	0x00000000


	//----- nvinfo : EIATTR_MIN_STACK_SIZE
	.align		4
.L_57:
        /*015c*/ 	.byte	0x04, 0x12
        /*015e*/ 	.short	(.L_59 - .L_58)
	.align		4
.L_58:
        /*0160*/ 	.word	index@(_Z19updateVPosVelKernelPdS_S_S_ddddi)
        /*0164*/ 	.word	0x00000000


	//----- nvinfo : EIATTR_MIN_STACK_SIZE
	.align		4
.L_59:
        /*0168*/ 	.byte	0x04, 0x12
        /*016a*/ 	.short	(.L_61 - .L_60)
	.align		4
.L_60:
        /*016c*/ 	.word	index@(_Z23updateThetaForcesKernelPdS_S_S_S_S_ddddi)
        /*0170*/ 	.word	0x00000000


	//----- nvinfo : EIATTR_MIN_STACK_SIZE
	.align		4
.L_61:
        /*0174*/ 	.byte	0x04, 0x12
        /*0176*/ 	.short	(.L_63 - .L_62)
	.align		4
.L_62:
        /*0178*/ 	.word	index@(_Z23updateThetaPosVelKernelPdS_S_ddi)
        /*017c*/ 	.word	0x00000000


	//----- nvinfo : EIATTR_MIN_STACK_SIZE
	.align		4
.L_63:
        /*0180*/ 	.byte	0x04, 0x12
        /*0182*/ 	.short	(.L_65 - .L_64)
	.align		4
.L_64:
        /*0184*/ 	.word	index@(_Z24checkUnphysicalPhiKernelPKdS0_Pbddi)
        /*0188*/ 	.word	0x00000000


	//----- nvinfo : EIATTR_MIN_STACK_SIZE
	.align		4
.L_65:
        /*018c*/ 	.byte	0x04, 0x12
        /*018e*/ 	.short	(.L_67 - .L_66)
	.align		4
.L_66:
        /*0190*/ 	.word	index@(_Z21updatePhiForcesKernelPdS_S_S_S_S_ddi)
        /*0194*/ 	.word	0x00000000


	//----- nvinfo : EIATTR_MIN_STACK_SIZE
	.align		4
.L_67:
        /*0198*/ 	.byte	0x04, 0x12
        /*019a*/ 	.short	(.L_69 - .L_68)
	.align		4
.L_68:
        /*019c*/ 	.word	index@(_Z21updatePhiPosVelKernelPdS_S_ddi)
        /*01a0*/ 	.word	0x00000000


	//----- nvinfo : EIATTR_MIN_STACK_SIZE
	.align		4
.L_69:
        /*01a4*/ 	.byte	0x04, 0x12
        /*01a6*/ 	.short	(.L_71 - .L_70)
	.align		4
.L_70:
        /*01a8*/ 	.word	index@(_Z24checkUnphysicalPsiKernelPKdPbddi)
        /*01ac*/ 	.word	0x00000000


	//----- nvinfo : EIATTR_MIN_STACK_SIZE
	.align		4
.L_71:
        /*01b0*/ 	.byte	0x04, 0x12
        /*01b2*/ 	.short	(.L_73 - .L_72)
	.align		4
.L_72:
        /*01b4*/ 	.word	index@(_Z21updatePsiForcesKernelPdS_S_S_dddi)
        /*01b8*/ 	.word	0x00000000


	//----- nvinfo : EIATTR_MIN_STACK_SIZE
	.align		4
.L_73:
        /*01bc*/ 	.byte	0x04, 0x12
        /*01be*/ 	.short	(.L_75 - .L_74)
	.align		4
.L_74:
        /*01c0*/ 	.word	index@(_Z22updatePsiLengthsKernelPdS_di)
        /*01c4*/ 	.word	0x00000000


	//----- nvinfo : EIATTR_MIN_STACK_SIZE
	.align		4
.L_75:
        /*01c8*/ 	.byte	0x04, 0x12
        /*01ca*/ 	.short	(.L_77 - .L_76)
	.align		4
.L_76:
        /*01cc*/ 	.word	index@(_Z21updatePsiPosVelKernelPdS_S_ddi)
        /*01d0*/ 	.word	0x00000000
.L_77:


//--------------------- .nv.compat                --------------------------
	.section	.nv.compat,"",@"SHT_CUDA_COMPAT_INFO"
	.align	4
        /*0000*/ 	.byte	0x02, 0x09, 0x00, 0x00, 0x02, 0x02, 0x01, 0x00, 0x02, 0x05, 0x05, 0x00, 0x03, 0x07, 0x01, 0x01
        /*0010*/ 	.byte	0x02, 0x03, 0x00, 0x00, 0x02, 0x06, 0x01, 0x00, 0x04, 0x0b, 0x08, 0x00, 0x01, 0x00, 0x00, 0x00
        /*0020*/ 	.byte	0x00, 0x00, 0x00, 0x00


//--------------------- .nv.info._Z19updateVPosVelKernelPdS_S_S_ddddi --------------------------
	.section	.nv.info._Z19updateVPosVelKernelPdS_S_S_ddddi,"",@"SHT_CUDA_INFO"
	.sectionflags	@""
	.align	4


	//----- nvinfo : EIATTR_CUDA_API_VERSION
	.align		4
        /*0000*/ 	.byte	0x04, 0x37
        /*0002*/ 	.short	(.L_79 - .L_78)
.L_78:
        /*0004*/ 	.word	0x00000082


	//----- nvinfo : EIATTR_KPARAM_INFO
	.align		4
.L_79:
        /*0008*/ 	.byte	0x04, 0x17
        /*000a*/ 	.short	(.L_81 - .L_80)
.L_80:
        /*000c*/ 	.word	0x00000000
        /*0010*/ 	.short	0x0008
        /*0012*/ 	.short	0x0040
        /*0014*/ 	.byte	0x00, 0xf0, 0x11, 0x00


	//----- nvinfo : EIATTR_KPARAM_INFO
	.align		4
.L_81:
        /*0018*/ 	.byte	0x04, 0x17
        /*001a*/ 	.short	(.L_83 - .L_82)
.L_82:
        /*001c*/ 	.word	0x00000000
        /*0020*/ 	.short	0x0007
        /*0022*/ 	.short	0x0038
        /*0024*/ 	.byte	0x00, 0xf0, 0x21, 0x00


	//----- nvinfo : EIATTR_KPARAM_INFO
	.align		4
.L_83:
        /*0028*/ 	.byte	0x04, 0x17
        /*002a*/ 	.short	(.L_85 - .L_84)
.L_84:
        /*002c*/ 	.word	0x00000000
        /*0030*/ 	.short	0x0006
        /*0032*/ 	.short	0x0030
        /*0034*/ 	.byte	0x00, 0xf0, 0x21, 0x00


	//----- nvinfo : EIATTR_KPARAM_INFO
	.align		4
.L_85:
        /*0038*/ 	.byte	0x04, 0x17
        /*003a*/ 	.short	(.L_87 - .L_86)
.L_86:
        /*003c*/ 	.word	0x00000000
        /*0040*/ 	.short	0x0005
        /*0042*/ 	.short	0x0028
        /*0044*/ 	.byte	0x00, 0xf0, 0x21, 0x00


	//----- nvinfo : EIATTR_KPARAM_INFO
	.align		4
.L_87:
        /*0048*/ 	.byte	0x04, 0x17
        /*004a*/ 	.short	(.L_89 - .L_88)
.L_88:
        /*004c*/ 	.word	0x00000000
        /*0050*/ 	.short	0x0004
        /*0052*/ 	.short	0x0020
        /*0054*/ 	.byte	0x00, 0xf0, 0x21, 0x00


	//----- nvinfo : EIATTR_KPARAM_INFO
	.align		4
.L_89:
        /*0058*/ 	.byte	0x04, 0x17
        /*005a*/ 	.short	(.L_91 - .L_90)
.L_90:
        /*005c*/ 	.word	0x00000000
        /*0060*/ 	.short	0x0003
        /*0062*/ 	.short	0x0018
        /*0064*/ 	.byte	0x00, 0xf5, 0x21, 0x00


	//----- nvinfo : EIATTR_KPARAM_INFO
	.align		4
.L_91:
        /*0068*/ 	.byte	0x04, 0x17
        /*006a*/ 	.short	(.L_93 - .L_92)
.L_92:
        /*006c*/ 	.word	0x00000000
        /*0070*/ 	.short	0x0002
        /*0072*/ 	.short	0x0010
        /*0074*/ 	.byte	0x00, 0xf5, 0x21, 0x00


	//----- nvinfo : EIATTR_KPARAM_INFO
	.align		4
.L_93:
        /*0078*/ 	.byte	0x04, 0x17
        /*007a*/ 	.short	(.L_95 - .L_94)
.L_94:
        /*007c*/ 	.word	0x00000000
        /*0080*/ 	.short	0x0001
        /*0082*/ 	.short	0x0008
        /*0084*/ 	.byte	0x00, 0xf5, 0x21, 0x00


	//----- nvinfo : EIATTR_KPARAM_INFO
	.align		4
.L_95:
        /*0088*/ 	.byte	0x04, 0x17
        /*008a*/ 	.short	(.L_97 - .L_96)
.L_96:
        /*008c*/ 	.word	0x00000000
        /*0090*/ 	.short	0x0000
        /*0092*/ 	.short	0x0000
        /*0094*/ 	.byte	0x00, 0xf5, 0x21, 0x00


	//----- nvinfo : EIATTR_SPARSE_MMA_MASK
	.align		4
.L_97:
        /*0098*/ 	.byte	0x03, 0x50
        /*009a*/ 	.short	0x0000


	//----- nvinfo : EIATTR_MAXREG_COUNT
	.align		4
        /*009c*/ 	.byte	0x03, 0x1b
        /*009e*/ 	.short	0x00ff


	//----- nvinfo : EIATTR_MERCURY_ISA_VERSION
	.align		4
        /*00a0*/ 	.byte	0x03, 0x5f
        /*00a2*/ 	.short	0x0101


	//----- nvinfo : EIATTR_VRC_CTA_INIT_COUNT
	.align		4
        /*00a4*/ 	.byte	0x02, 0x4a
	.zero		1
	.zero		1


	//----- nvinfo : EIATTR_EXIT_INSTR_OFFSETS
	.align		4
        /*00a8*/ 	.byte	0x04, 0x1c
        /*00aa*/ 	.short	(.L_99 - .L_98)


	//   ....[0]....
.L_98:
        /*00ac*/ 	.word	0x00000080


	//   ....[1]....
        /*00b0*/ 	.word	0x00000560


	//----- nvinfo : EIATTR_CRS_STACK_SIZE
	.align		4
.L_99:
        /*00b4*/ 	.byte	0x04, 0x1e
        /*00b6*/ 	.short	(.L_101 - .L_100)
.L_100:
        /*00b8*/ 	.word	0x00000000


	//----- nvinfo : EIATTR_CBANK_PARAM_SIZE
	.align		4
.L_101:
        /*00bc*/ 	.byte	0x03, 0x19
        /*00be*/ 	.short	0x0044


	//----- nvinfo : EIATTR_PARAM_CBANK
	.align		4
        /*00c0*/ 	.byte	0x04, 0x0a
        /*00c2*/ 	.short	(.L_103 - .L_102)
	.align		4
.L_102:
        /*00c4*/ 	.word	index@(.nv.constant0._Z19updateVPosVelKernelPdS_S_S_ddddi)
        /*00c8*/ 	.short	0x0380
        /*00ca*/ 	.short	0x0044


	//----- nvinfo : EIATTR_SW_WAR
	.align		4
.L_103:
        /*00cc*/ 	.byte	0x04, 0x36
        /*00ce*/ 	.short	(.L_105 - .L_104)
.L_104:
        /*00d0*/ 	.word	0x00000008
.L_105:


//--------------------- .nv.info._Z23updateThetaForcesKernelPdS_S_S_S_S_ddddi --------------------------
	.section	.nv.info._Z23updateThetaForcesKernelPdS_S_S_S_S_ddddi,"",@"SHT_CUDA_INFO"
	.sectionflags	@""
	.align	4


	//----- nvinfo : EIATTR_CUDA_API_VERSION
	.align		4
        /*0000*/ 	.byte	0x04, 0x37
        /*0002*/ 	.short	(.L_107 - .L_106)
.L_106:
        /*0004*/ 	.word	0x00000082


	//----- nvinfo : EIATTR_KPARAM_INFO
	.align		4
.L_107:
        /*0008*/ 	.byte	0x04, 0x17
        /*000a*/ 	.short	(.L_109 - .L_108)
.L_108:
        /*000c*/ 	.word	0x00000000
        /*0010*/ 	.short	0x000a
        /*0012*/ 	.short	0x0050
        /*0014*/ 	.byte	0x00, 0xf0, 0x11, 0x00


	//----- nvinfo : EIATTR_KPARAM_INFO
	.align		4
.L_109:
        /*0018*/ 	.byte	0x04, 0x17
        /*001a*/ 	.short	(.L_111 - .L_110)
.L_110:
        /*001c*/ 	.word	0x00000000
        /*0020*/ 	.short	0x0009
        /*0022*/ 	.short	0x0048
        /*0024*/ 	.byte	0x00, 0xf0, 0x21, 0x00


	//----- nvinfo : EIATTR_KPARAM_INFO
	.align		4
.L_111:
        /*0028*/ 	.byte	0x04, 0x17
        /*002a*/ 	.short	(.L_113 - .L_112)
.L_112:
        /*002c*/ 	.word	0x00000000
        /*0030*/ 	.short	0x0008
        /*0032*/ 	.short	0x0040
        /*0034*/ 	.byte	0x00, 0xf0, 0x21, 0x00


	//----- nvinfo : EIATTR_KPARAM_INFO
	.align		4
.L_113:
        /*0038*/ 	.byte	0x04, 0x17
        /*003a*/ 	.short	(.L_115 - .L_114)
.L_114:
        /*003c*/ 	.word	0x00000000
        /*0040*/ 	.short	0x0007
        /*0042*/ 	.short	0x0038
        /*0044*/ 	.byte	0x00, 0xf0, 0x21, 0x00


	//----- nvinfo : EIATTR_KPARAM_INFO
	.align		4
.L_115:
        /*0048*/ 	.byte	0x04, 0x17
        /*004a*/ 	.short	(.L_117 - .L_116)
.L_116:
        /*004c*/ 	.word	0x00000000
        /*0050*/ 	.short	0x0006
        /*0052*/ 	.short	0x0030
        /*0054*/ 	.byte	0x00, 0xf0, 0x21, 0x00


	//----- nvinfo : EIATTR_KPARAM_INFO
	.align		4
.L_117:
        /*0058*/ 	.byte	0x04, 0x17
        /*005a*/ 	.short	(.L_119 - .L_118)
.L_118:
        /*005c*/ 	.word	0x00000000
        /*0060*/ 	.short	0x0005
        /*0062*/ 	.short	0x0028
        /*0064*/ 	.byte	0x00, 0xf5, 0x21, 0x00


	//----- nvinfo : EIATTR_KPARAM_INFO
	.align		4
.L_119:
        /*0068*/ 	.byte	0x04, 0x17
        /*006a*/ 	.short	(.L_121 - .L_120)
.L_120:
        /*006c*/ 	.word	0x00000000
        /*0070*/ 	.short	0x0004
        /*0072*/ 	.short	0x0020
        /*0074*/ 	.byte	0x00, 0xf5, 0x21, 0x00


	//----- nvinfo : EIATTR_KPARAM_INFO
	.align		4
.L_121:
        /*0078*/ 	.byte	0x04, 0x17
        /*007a*/ 	.short	(.L_123 - .L_122)
.L_122:
        /*007c*/ 	.word	0x00000000
        /*0080*/ 	.short	0x0003
        /*0082*/ 	.short	0x0018
        /*0084*/ 	.byte	0x00, 0xf5, 0x21, 0x00


	//----- nvinfo : EIATTR_KPARAM_INFO
	.align		4
.L_123:
        /*0088*/ 	.byte	0x04, 0x17
        /*008a*/ 	.short	(.L_125 - .L_124)
.L_124:
        /*008c*/ 	.word	0x00000000
        /*0090*/ 	.short	0x0002
        /*0092*/ 	.short	0x0010
        /*0094*/ 	.byte	0x00, 0xf5, 0x21, 0x00


	//----- nvinfo : EIATTR_KPARAM_INFO
	.align		4
.L_125:
        /*0098*/ 	.byte	0x04, 0x17
        /*009a*/ 	.short	(.L_127 - .L_126)
.L_126:
        /*009c*/ 	.word	0x00000000
        /*00a0*/ 	.short	0x0001
        /*00a2*/ 	.short	0x0008
        /*00a4*/ 	.byte	0x00, 0xf5, 0x21, 0x00


	//----- nvinfo : EIATTR_KPARAM_INFO
	.align		4
.L_127:
        /*00a8*/ 	.byte	0x04, 0x17
        /*00aa*/ 	.short	(.L_129 - .L_128)
.L_128:
        /*00ac*/ 	.word	0x00000000
        /*00b0*/ 	.short	0x0000
        /*00b2*/ 	.short	0x0000
        /*00b4*/ 	.byte	0x00, 0xf5, 0x21, 0x00


	//----- nvinfo : EIATTR_SPARSE_MMA_MASK
	.align		4
.L_129:
        /*00b8*/ 	.byte	0x03, 0x50
        /*00ba*/ 	.short	0x0000


	//----- nvinfo : EIATTR_MAXREG_COUNT
	.align		4
        /*00bc*/ 	.byte	0x03, 0x1b
        /*00be*/ 	.short	0x00ff


	//----- nvinfo : EIATTR_MERCURY_ISA_VERSION
	.align		4
        /*00c0*/ 	.byte	0x03, 0x5f
        /*00c2*/ 	.short	0x0101


	//----- nvinfo : EIATTR_VRC_CTA_INIT_COUNT
	.align		4
        /*00c4*/ 	.byte	0x02, 0x4a
	.zero		1
	.zero		1


	//----- nvinfo : EIATTR_EXIT_INSTR_OFFSETS
	.align		4
        /*00c8*/ 	.byte	0x04, 0x1c
        /*00ca*/ 	.short	(.L_131 - .L_130)


	//   ....[0]....
.L_130:
        /*00cc*/ 	.word	0x00000080


	//   ....[1]....
        /*00d0*/ 	.word	0x00000550


	//----- nvinfo : EIATTR_CRS_STACK_SIZE
	.align		4
.L_131:
        /*00d4*/ 	.byte	0x04, 0x1e
        /*00d6*/ 	.short	(.L_133 - .L_132)
.L_132:
        /*00d8*/ 	.word	0x00000000


	//----- nvinfo : EIATTR_CBANK_PARAM_SIZE
	.align		4
.L_133:
        /*00dc*/ 	.byte	0x03, 0x19
        /*00de*/ 	.short	0x0054


	//----- nvinfo : EIATTR_PARAM_CBANK
	.align		4
        /*00e0*/ 	.byte	0x04, 0x0a
        /*00e2*/ 	.short	(.L_135 - .L_134)
	.align		4
.L_134:
        /*00e4*/ 	.word	index@(.nv.constant0._Z23updateThetaForcesKernelPdS_S_S_S_S_ddddi)
        /*00e8*/ 	.short	0x0380
        /*00ea*/ 	.short	0x0054


	//----- nvinfo : EIATTR_SW_WAR
	.align		4
.L_135:
        /*00ec*/ 	.byte	0x04, 0x36
        /*00ee*/ 	.short	(.L_137 - .L_136)
.L_136:
        /*00f0*/ 	.word	0x00000008
.L_137:


//--------------------- .nv.info._Z23updateThetaPosVelKernelPdS_S_ddi --------------------------
	.section	.nv.info._Z23updateThetaPosVelKernelPdS_S_ddi,"",@"SHT_CUDA_INFO"
	.sectionflags	@""
	.align	4


	//----- nvinfo : EIATTR_CUDA_API_VERSION
	.align		4
        /*0000*/ 	.byte	0x04, 0x37
        /*0002*/ 	.short	(.L_139 - .L_138)
.L_138:
        /*0004*/ 	.word	0x00000082


	//----- nvinfo : EIATTR_KPARAM_INFO
	.align		4
.L_139:
        /*0008*/ 	.byte	0x04, 0x17
        /*000a*/ 	.short	(.L_141 - .L_140)
.L_140:
        /*000c*/ 	.word	0x00000000
        /*0010*/ 	.short	0x0005
        /*0012*/ 	.short	0x0028
        /*0014*/ 	.byte	0x00, 0xf0, 0x11, 0x00


	//----- nvinfo : EIATTR_KPARAM_INFO
	.align		4
.L_141:
        /*0018*/ 	.byte	0x04, 0x17
        /*001a*/ 	.short	(.L_143 - .L_142)
.L_142:
        /*001c*/ 	.word	0x00000000
        /*0020*/ 	.short	0x0004
        /*0022*/ 	.short	0x0020
        /*0024*/ 	.byte	0x00, 0xf0, 0x21, 0x00


	//----- nvinfo : EIATTR_KPARAM_INFO
	.align		4
.L_143:
        /*0028*/ 	.byte	0x04, 0x17
        /*002a*/ 	.short	(.L_145 - .L_144)
.L_144:
        /*002c*/ 	.word	0x00000000
        /*0030*/ 	.short	0x0003
        /*0032*/ 	.short	0x0018
        /*0034*/ 	.byte	0x00, 0xf0, 0x21, 0x00


	//----- nvinfo : EIATTR_KPARAM_INFO
	.align		4
.L_145:
        /*0038*/ 	.byte	0x04, 0x17
        /*003a*/ 	.short	(.L_147 - .L_146)
.L_146:
        /*003c*/ 	.word	0x00000000
        /*0040*/ 	.short	0x0002
        /*0042*/ 	.short	0x0010
        /*0044*/ 	.byte	0x00, 0xf5, 0x21, 0x00


	//----- nvinfo : EIATTR_KPARAM_INFO
	.align		4
.L_147:
        /*0048*/ 	.byte	0x04, 0x17
        /*004a*/ 	.short	(.L_149 - .L_148)
.L_148:
        /*004c*/ 	.word	0x00000000
        /*0050*/ 	.short	0x0001
        /*0052*/ 	.short	0x0008
        /*0054*/ 	.byte	0x00, 0xf5, 0x21, 0x00


	//----- nvinfo : EIATTR_KPARAM_INFO
	.align		4
.L_149:
        /*0058*/ 	.byte	0x04, 0x17
        /*005a*/ 	.short	(.L_151 - .L_150)
.L_150:
        /*005c*/ 	.word	0x00000000
        /*0060*/ 	.short	0x0000
        /*0062*/ 	.short	0x0000
        /*0064*/ 	.byte	0x00, 0xf5, 0x21, 0x00


	//----- nvinfo : EIATTR_SPARSE_MMA_MASK
	.align		4
.L_151:
        /*0068*/ 	.byte	0x03, 0x50
        /*006a*/ 	.short	0x0000


	//----- nvinfo : EIATTR_MAXREG_COUNT
	.align		4
        /*006c*/ 	.byte	0x03, 0x1b
        /*006e*/ 	.short	0x00ff


	//----- nvinfo : EIATTR_MERCURY_ISA_VERSION
	.align		4
        /*0070*/ 	.byte	0x03, 0x5f
        /*0072*/ 	.short	0x0101


	//----- nvinfo : EIATTR_VRC_CTA_INIT_COUNT
	.align		4
        /*0074*/ 	.byte	0x02, 0x4a
	.zero		1
	.zero		1


	//----- nvinfo : EIATTR_EXIT_INSTR_OFFSETS
	.align		4
        /*0078*/ 	.byte	0x04, 0x1c
        /*007a*/ 	.short	(.L_153 - .L_152)


	//   ....[0]....
.L_152:
        /*007c*/ 	.word	0x00000070


	//   ....[1]....
        /*0080*/ 	.word	0x000004f0


	//----- nvinfo : EIATTR_CRS_STACK_SIZE
	.align		4
.L_153:
        /*0084*/ 	.byte	0x04, 0x1e
        /*0086*/ 	.short	(.L_155 - .L_154)
.L_154:
        /*0088*/ 	.word	0x00000000


	//----- nvinfo : EIATTR_CBANK_PARAM_SIZE
	.align		4
.L_155:
        /*008c*/ 	.byte	0x03, 0x19
        /*008e*/ 	.short	0x002c


	//----- nvinfo : EIATTR_PARAM_CBANK
	.align		4
        /*0090*/ 	.byte	0x04, 0x0a
        /*0092*/ 	.short	(.L_157 - .L_156)
	.align		4
.L_156:
        /*0094*/ 	.word	index@(.nv.constant0._Z23updateThetaPosVelKernelPdS_S_ddi)
        /*0098*/ 	.short	0x0380
        /*009a*/ 	.short	0x002c


	//----- nvinfo : EIATTR_SW_WAR
	.align		4
.L_157:
        /*009c*/ 	.byte	0x04, 0x36
        /*009e*/ 	.short	(.L_159 - .L_158)
.L_158:
        /*00a0*/ 	.word	0x00000008
.L_159:


//--------------------- .nv.info._Z24checkUnphysicalPhiKernelPKdS0_Pbddi --------------------------
	.section	.nv.info._Z24checkUnphysicalPhiKernelPKdS0_Pbddi,"",@"SHT_CUDA_INFO"
	.sectionflags	@""
	.align	4


	//----- nvinfo : EIATTR_CUDA_API_VERSION
	.align		4
        /*0000*/ 	.byte	0x04, 0x37
        /*0002*/ 	.short	(.L_161 - .L_160)
.L_160:
        /*0004*/ 	.word	0x00000082


	//----- nvinfo : EIATTR_KPARAM_INFO
	.align		4
.L_161:
        /*0008*/ 	.byte	0x04, 0x17
        /*000a*/ 	.short	(.L_163 - .L_162)
.L_162:
        /*000c*/ 	.word	0x00000000
        /*0010*/ 	.short	0x0005
        /*0012*/ 	.short	0x0028
        /*0014*/ 	.byte	0x00, 0xf0, 0x11, 0x00


	//----- nvinfo : EIATTR_KPARAM_INFO
	.align		4
.L_163:
        /*0018*/ 	.byte	0x04, 0x17
        /*001a*/ 	.short	(.L_165 - .L_164)
.L_164:
        /*001c*/ 	.word	0x00000000
        /*0020*/ 	.short	0x0004
        /*0022*/ 	.short	0x0020
        /*0024*/ 	.byte	0x00, 0xf0, 0x21, 0x00


	//----- nvinfo : EIATTR_KPARAM_INFO
	.align		4
.L_165:
        /*0028*/ 	.byte	0x04, 0x17
        /*002a*/ 	.short	(.L_167 - .L_166)
.L_166:
        /*002c*/ 	.word	0x00000000
        /*0030*/ 	.short	0x0003
        /*0032*/ 	.short	0x0018
        /*0034*/ 	.byte	0x00, 0xf0, 0x21, 0x00


	//----- nvinfo : EIATTR_KPARAM_INFO
	.align		4
.L_167:
        /*0038*/ 	.byte	0x04, 0x17
        /*003a*/ 	.short	(.L_169 - .L_168)
.L_168:
        /*003c*/ 	.word	0x00000000
        /*0040*/ 	.short	0x0002
        /*0042*/ 	.short	0x0010
        /*0044*/ 	.byte	0x00, 0xf5, 0x21, 0x00


	//----- nvinfo : EIATTR_KPARAM_INFO
	.align		4
.L_169:
        /*0048*/ 	.byte	0x04, 0x17
        /*004a*/ 	.short	(.L_171 - .L_170)
.L_170:
        /*004c*/ 	.word	0x00000000
        /*0050*/ 	.short	0x0001
        /*0052*/ 	.short	0x0008
        /*0054*/ 	.byte	0x00, 0xf5, 0x21, 0x00


	//----- nvinfo : EIATTR_KPARAM_INFO
	.align		4
.L_171:
        /*0058*/ 	.byte	0x04, 0x17
        /*005a*/ 	.short	(.L_173 - .L_172)
.L_172:
        /*005c*/ 	.word	0x00000000
        /*0060*/ 	.short	0x0000
        /*0062*/ 	.short	0x0000
        /*0064*/ 	.byte	0x00, 0xf5, 0x21, 0x00


	//----- nvinfo : EIATTR_SPARSE_MMA_MASK
	.align		4
.L_173:
        /*0068*/ 	.byte	0x03, 0x50
        /*006a*/ 	.short	0x0000


	//----- nvinfo : EIATTR_MAXREG_COUNT
	.align		4
        /*006c*/ 	.byte	0x03, 0x1b
        /*006e*/ 	.short	0x00ff


	//----- nvinfo : EIATTR_NUM_BARRIERS
	.align		4
        /*0070*/ 	.byte	0x02, 0x4c
        /*0072*/ 	.byte	0x01
	.zero		1


	//----- nvinfo : EIATTR_MERCURY_ISA_VERSION
	.align		4
        /*0074*/ 	.byte	0x03, 0x5f
        /*0076*/ 	.short	0x0101


	//----- nvinfo : EIATTR_INT_WARP_WIDE_INSTR_OFFSETS
	.align		4
        /*0078*/ 	.byte	0x04, 0x31
        /*007a*/ 	.short	(.L_175 - .L_174)


	//   ....[0]....
.L_174:
        /*007c*/ 	.word	0x00000200


	//   ....[1]....
        /*0080*/ 	.word	0x00000210


	//----- nvinfo : EIATTR_VRC_CTA_INIT_COUNT
	.align		4
.L_175:
        /*0084*/ 	.byte	0x02, 0x4a
	.zero		1
	.zero		1


	//----- nvinfo : EIATTR_EXIT_INSTR_OFFSETS
	.align		4
        /*0088*/ 	.byte	0x04, 0x1c
        /*008a*/ 	.short	(.L_177 - .L_176)


	//   ....[0]....
.L_176:
        /*008c*/ 	.word	0x000002a0


	//   ....[1]....
        /*0090*/ 	.word	0x00000350


	//----- nvinfo : EIATTR_CRS_STACK_SIZE
	.align		4
.L_177:
        /*0094*/ 	.byte	0x04, 0x1e
        /*0096*/ 	.short	(.L_179 - .L_178)
.L_178:
        /*0098*/ 	.word	0x00000000


	//----- nvinfo : EIATTR_CBANK_PARAM_SIZE
	.align		4
.L_179:
        /*009c*/ 	.byte	0x03, 0x19
        /*009e*/ 	.short	0x002c


	//----- nvinfo : EIATTR_PARAM_CBANK
	.align		4
        /*00a0*/ 	.byte	0x04, 0x0a
        /*00a2*/ 	.short	(.L_181 - .L_180)
	.align		4
.L_180:
        /*00a4*/ 	.word	index@(.nv.constant0._Z24checkUnphysicalPhiKernelPKdS0_Pbddi)
        /*00a8*/ 	.short	0x0380
        /*00aa*/ 	.short	0x002c


	//----- nvinfo : EIATTR_SW_WAR
	.align		4
.L_181:
        /*00ac*/ 	.byte	0x04, 0x36
        /*00ae*/ 	.short	(.L_183 - .L_182)
.L_182:
        /*00b0*/ 	.word	0x00000008
.L_183:


//--------------------- .nv.info._Z21updatePhiForcesKernelPdS_S_S_S_S_ddi --------------------------
	.section	.nv.info._Z21updatePhiForcesKernelPdS_S_S_S_S_ddi,"",@"SHT_CUDA_INFO"
	.sectionflags	@""
	.align	4


	//----- nvinfo : EIATTR_CUDA_API_VERSION
	.align		4
        /*0000*/ 	.byte	0x04, 0x37
        /*0002*/ 	.short	(.L_185 - .L_184)
.L_184:
        /*0004*/ 	.word	0x00000082


	//----- nvinfo : EIATTR_KPARAM_INFO
	.align		4
.L_185:
        /*0008*/ 	.byte	0x04, 0x17
        /*000a*/ 	.short	(.L_187 - .L_186)
.L_186:
        /*000c*/ 	.word	0x00000000
        /*0010*/ 	.short	0x0008
        /*0012*/ 	.short	0x0040
        /*0014*/ 	.byte	0x00, 0xf0, 0x11, 0x00


	//----- nvinfo : EIATTR_KPARAM_INFO
	.align		4
.L_187:
        /*0018*/ 	.byte	0x04, 0x17
        /*001a*/ 	.short	(.L_189 - .L_188)
.L_188:
        /*001c*/ 	.word	0x00000000
        /*0020*/ 	.short	0x0007
        /*0022*/ 	.short	0x0038
        /*0024*/ 	.byte	0x00, 0xf0, 0x21, 0x00


	//----- nvinfo : EIATTR_KPARAM_INFO
	.align		4
.L_189:
        /*0028*/ 	.byte	0x04, 0x17
        /*002a*/ 	.short	(.L_191 - .L_190)
.L_190:
        /*002c*/ 	.word	0x00000000
        /*0030*/ 	.short	0x0006
        /*0032*/ 	.short	0x0030
        /*0034*/ 	.byte	0x00, 0xf0, 0x21, 0x00


	//----- nvinfo : EIATTR_KPARAM_INFO
	.align		4
.L_191:
        /*0038*/ 	.byte	0x04, 0x17
        /*003a*/ 	.short	(.L_193 - .L_192)
.L_192:
        /*003c*/ 	.word	0x00000000
        /*0040*/ 	.short	0x0005
        /*0042*/ 	.short	0x0028
        /*0044*/ 	.byte	0x00, 0xf5, 0x21, 0x00


	//----- nvinfo : EIATTR_KPARAM_INFO
	.align		4
.L_193:
        /*0048*/ 	.byte	0x04, 0x17
        /*004a*/ 	.short	(.L_195 - .L_194)
.L_194:
        /*004c*/ 	.word	0x00000000
        /*0050*/ 	.short	0x0004
        /*0052*/ 	.short	0x0020
        /*0054*/ 	.byte	0x00, 0xf5, 0x21, 0x00


	//----- nvinfo : EIATTR_KPARAM_INFO
	.align		4
.L_195:
        /*0058*/ 	.byte	0x04, 0x17
        /*005a*/ 	.short	(.L_197 - .L_196)
.L_196:
        /*005c*/ 	.word	0x00000000
        /*0060*/ 	.short	0x0003
        /*0062*/ 	.short	0x0018
        /*0064*/ 	.byte	0x00, 0xf5, 0x21, 0x00


	//----- nvinfo : EIATTR_KPARAM_INFO
	.align		4
.L_197:
        /*0068*/ 	.byte	0x04, 0x17
        /*006a*/ 	.short	(.L_199 - .L_198)
.L_198:
        /*006c*/ 	.word	0x00000000
        /*0070*/ 	.short	0x0002
        /*0072*/ 	.short	0x0010
        /*0074*/ 	.byte	0x00, 0xf5, 0x21, 0x00


	//----- nvinfo : EIATTR_KPARAM_INFO
	.align		4
.L_199:
        /*0078*/ 	.byte	0x04, 0x17
        /*007a*/ 	.short	(.L_201 - .L_200)
.L_200:
        /*007c*/ 	.word	0x00000000
        /*0080*/ 	.short	0x0001
        /*0082*/ 	.short	0x0008
        /*0084*/ 	.byte	0x00, 0xf5, 0x21, 0x00


	//----- nvinfo : EIATTR_KPARAM_INFO
	.align		4
.L_201:
        /*0088*/ 	.byte	0x04, 0x17
        /*008a*/ 	.short	(.L_203 - .L_202)
.L_202:
        /*008c*/ 	.word	0x00000000
        /*0090*/ 	.short	0x0000
        /*0092*/ 	.short	0x0000
        /*0094*/ 	.byte	0x00, 0xf5, 0x21, 0x00


	//----- nvinfo : EIATTR_SPARSE_MMA_MASK
	.align		4
.L_203:
        /*0098*/ 	.byte	0x03, 0x50
        /*009a*/ 	.short	0x0000


	//----- nvinfo : EIATTR_MAXREG_COUNT
	.align		4
        /*009c*/ 	.byte	0x03, 0x1b
        /*009e*/ 	.short	0x00ff


	//----- nvinfo : EIATTR_MERCURY_ISA_VERSION
	.align		4
        /*00a0*/ 	.byte	0x03, 0x5f
        /*00a2*/ 	.short	0x0101


	//----- nvinfo : EIATTR_VRC_CTA_INIT_COUNT
	.align		4
        /*00a4*/ 	.byte	0x02, 0x4a
	.zero		1
	.zero		1


	//----- nvinfo : EIATTR_EXIT_INSTR_OFFSETS
	.align		4
        /*00a8*/ 	.byte	0x04, 0x1c
        /*00aa*/ 	.short	(.L_205 - .L_204)


	//   ....[0]....
.L_204:
        /*00ac*/ 	.word	0x00000070


	//   ....[1]....
        /*00b0*/ 	.word	0x00000220


	//----- nvinfo : EIATTR_CBANK_PARAM_SIZE
	.align		4
.L_205:
        /*00b4*/ 	.byte	0x03, 0x19
        /*00b6*/ 	.short	0x0044


	//----- nvinfo : EIATTR_PARAM_CBANK
	.align		4
        /*00b8*/ 	.byte	0x04, 0x0a
        /*00ba*/ 	.short	(.L_207 - .L_206)
	.align		4
.L_206:
        /*00bc*/ 	.word	index@(.nv.constant0._Z21updatePhiForcesKernelPdS_S_S_S_S_ddi)
        /*00c0*/ 	.short	0x0380
        /*00c2*/ 	.short	0x0044


	//----- nvinfo : EIATTR_SW_WAR
	.align		4
.L_207:
        /*00c4*/ 	.byte	0x04, 0x36
        /*00c6*/ 	.short	(.L_209 - .L_208)
.L_208:
        /*00c8*/ 	.word	0x00000008
.L_209:


//--------------------- .nv.info._Z21updatePhiPosVelKernelPdS_S_ddi --------------------------
	.section	.nv.info._Z21updatePhiPosVelKernelPdS_S_ddi,"",@"SHT_CUDA_INFO"
	.sectionflags	@""
	.align	4


	//----- nvinfo : EIATTR_CUDA_API_VERSION
	.align		4
        /*0000*/ 	.byte	0x04, 0x37
        /*0002*/ 	.short	(.L_211 - .L_210)
.L_210:
        /*0004*/ 	.word	0x00000082


	//----- nvinfo : EIATTR_KPARAM_INFO
	.align		4
.L_211:
        /*0008*/ 	.byte	0x04, 0x17
        /*000a*/ 	.short	(.L_213 - .L_212)
.L_212:
        /*000c*/ 	.word	0x00000000
        /*0010*/ 	.short	0x0005
        /*0012*/ 	.short	0x0028
        /*0014*/ 	.byte	0x00, 0xf0, 0x11, 0x00


	//----- nvinfo : EIATTR_KPARAM_INFO
	.align		4
.L_213:
        /*0018*/ 	.byte	0x04, 0x17
        /*001a*/ 	.short	(.L_215 - .L_214)
.L_214:
        /*001c*/ 	.word	0x00000000
        /*0020*/ 	.short	0x0004
        /*0022*/ 	.short	0x0020
        /*0024*/ 	.byte	0x00, 0xf0, 0x21, 0x00


	//----- nvinfo : EIATTR_KPARAM_INFO
	.align		4
.L_215:
        /*0028*/ 	.byte	0x04, 0x17
        /*002a*/ 	.short	(.L_217 - .L_216)
.L_216:
        /*002c*/ 	.word	0x00000000
        /*0030*/ 	.short	0x0003
        /*0032*/ 	.short	0x0018
        /*0034*/ 	.byte	0x00, 0xf0, 0x21, 0x00


	//----- nvinfo : EIATTR_KPARAM_INFO
	.align		4
.L_217:
        /*0038*/ 	.byte	0x04, 0x17
        /*003a*/ 	.short	(.L_219 - .L_218)
.L_218:
        /*003c*/ 	.word	0x00000000
        /*0040*/ 	.short	0x0002
        /*0042*/ 	.short	0x0010
        /*0044*/ 	.byte	0x00, 0xf5, 0x21, 0x00


	//----- nvinfo : EIATTR_KPARAM_INFO
	.align		4
.L_219:
        /*0048*/ 	.byte	0x04, 0x17
        /*004a*/ 	.short	(.L_221 - .L_220)
.L_220:
        /*004c*/ 	.word	0x00000000
        /*0050*/ 	.short	0x0001
        /*0052*/ 	.short	0x0008
        /*0054*/ 	.byte	0x00, 0xf5, 0x21, 0x00


	//----- nvinfo : EIATTR_KPARAM_INFO
	.align		4
.L_221:
        /*0058*/ 	.byte	0x04, 0x17
        /*005a*/ 	.short	(.L_223 - .L_222)
.L_222:
        /*005c*/ 	.word	0x00000000
        /*0060*/ 	.short	0x0000
        /*0062*/ 	.short	0x0000
        /*0064*/ 	.byte	0x00, 0xf5, 0x21, 0x00


	//----- nvinfo : EIATTR_SPARSE_MMA_MASK
	.align		4
.L_223:
        /*0068*/ 	.byte	0x03, 0x50
        /*006a*/ 	.short	0x0000


	//----- nvinfo : EIATTR_MAXREG_COUNT
	.align		4
        /*006c*/ 	.byte	0x03, 0x1b
        /*006e*/ 	.short	0x00ff


	//----- nvinfo : EIATTR_MERCURY_ISA_VERSION
	.align		4
        /*0070*/ 	.byte	0x03, 0x5f
        /*0072*/ 	.short	0x0101


	//----- nvinfo : EIATTR_VRC_CTA_INIT_COUNT
	.align		4
        /*0074*/ 	.byte	0x02, 0x4a
	.zero		1
	.zero		1


	//----- nvinfo : EIATTR_EXIT_INSTR_OFFSETS
	.align		4
        /*0078*/ 	.byte	0x04, 0x1c
        /*007a*/ 	.short	(.L_225 - .L_224)


	//   ....[0]....
.L_224:
        /*007c*/ 	.word	0x00000070


	//   ....[1]....
        /*0080*/ 	.word	0x000004f0


	//----- nvinfo : EIATTR_CRS_STACK_SIZE
	.align		4
.L_225:
        /*0084*/ 	.byte	0x04, 0x1e
        /*0086*/ 	.short	(.L_227 - .L_226)
.L_226:
        /*0088*/ 	.word	0x00000000


	//----- nvinfo : EIATTR_CBANK_PARAM_SIZE
	.align		4
.L_227:
        /*008c*/ 	.byte	0x03, 0x19
        /*008e*/ 	.short	0x002c


	//----- nvinfo : EIATTR_PARAM_CBANK
	.align		4
        /*0090*/ 	.byte	0x04, 0x0a
        /*0092*/ 	.short	(.L_229 - .L_228)
	.align		4
.L_228:
        /*0094*/ 	.word	index@(.nv.constant0._Z21updatePhiPosVelKernelPdS_S_ddi)
        /*0098*/ 	.short	0x0380
        /*009a*/ 	.short	0x002c


	//----- nvinfo : EIATTR_SW_WAR
	.align		4
.L_229:
        /*009c*/ 	.byte	0x04, 0x36
        /*009e*/ 	.short	(.L_231 - .L_230)
.L_230:
        /*00a0*/ 	.word	0x00000008
.L_231:


//--------------------- .nv.info._Z24checkUnphysicalPsiKernelPKdPbddi --------------------------
	.section	.nv.info._Z24checkUnphysicalPsiKernelPKdPbddi,"",@"SHT_CUDA_INFO"
	.sectionflags	@""
	.align	4


	//----- nvinfo : EIATTR_CUDA_API_VERSION
	.align		4
        /*0000*/ 	.byte	0x04, 0x37
        /*0002*/ 	.short	(.L_233 - .L_232)
.L_232:
        /*0004*/ 	.word	0x00000082


	//----- nvinfo : EIATTR_KPARAM_INFO
	.align		4
.L_233:
        /*0008*/ 	.byte	0x04, 0x17
        /*000a*/ 	.short	(.L_235 - .L_234)
.L_234:
        /*000c*/ 	.word	0x00000000
        /*0010*/ 	.short	0x0004
        /*0012*/ 	.short	0x0020
        /*0014*/ 	.byte	0x00, 0xf0, 0x11, 0x00


	//----- nvinfo : EIATTR_KPARAM_INFO
	.align		4
.L_235:
        /*0018*/ 	.byte	0x04, 0x17
        /*001a*/ 	.short	(.L_237 - .L_236)
.L_236:
        /*001c*/ 	.word	0x00000000
        /*0020*/ 	.short	0x0003
        /*0022*/ 	.short	0x0018
        /*0024*/ 	.byte	0x00, 0xf0, 0x21, 0x00


	//----- nvinfo : EIATTR_KPARAM_INFO
	.align		4
.L_237:
        /*0028*/ 	.byte	0x04, 0x17
        /*002a*/ 	.short	(.L_239 - .L_238)
.L_238:
        /*002c*/ 	.word	0x00000000
        /*0030*/ 	.short	0x0002
        /*0032*/ 	.short	0x0010
        /*0034*/ 	.byte	0x00, 0xf0, 0x21, 0x00


	//----- nvinfo : EIATTR_KPARAM_INFO
	.align		4
.L_239:
        /*0038*/ 	.byte	0x04, 0x17
        /*003a*/ 	.short	(.L_241 - .L_240)
.L_240:
        /*003c*/ 	.word	0x00000000
        /*0040*/ 	.short	0x0001
        /*0042*/ 	.short	0x0008
        /*0044*/ 	.byte	0x00, 0xf5, 0x21, 0x00


	//----- nvinfo : EIATTR_KPARAM_INFO
	.align		4
.L_241:
        /*0048*/ 	.byte	0x04, 0x17
        /*004a*/ 	.short	(.L_243 - .L_242)
.L_242:
        /*004c*/ 	.word	0x00000000
        /*0050*/ 	.short	0x0000
        /*0052*/ 	.short	0x0000
        /*0054*/ 	.byte	0x00, 0xf5, 0x21, 0x00


	//----- nvinfo : EIATTR_SPARSE_MMA_MASK
	.align		4
.L_243:
        /*0058*/ 	.byte	0x03, 0x50
        /*005a*/ 	.short	0x0000


	//----- nvinfo : EIATTR_MAXREG_COUNT
	.align		4
        /*005c*/ 	.byte	0x03, 0x1b
        /*005e*/ 	.short	0x00ff


	//----- nvinfo : EIATTR_NUM_BARRIERS
	.align		4
        /*0060*/ 	.byte	0x02, 0x4c
        /*0062*/ 	.byte	0x01
	.zero		1


	//----- nvinfo : EIATTR_MERCURY_ISA_VERSION
	.align		4
        /*0064*/ 	.byte	0x03, 0x5f
        /*0066*/ 	.short	0x0101


	//----- nvinfo : EIATTR_INT_WARP_WIDE_INSTR_OFFSETS
	.align		4
        /*0068*/ 	.byte	0x04, 0x31
        /*006a*/ 	.short	(.L_245 - .L_244)


	//   ....[0]....
.L_244:
        /*006c*/ 	.word	0x000001f0


	//   ....[1]....
        /*0070*/ 	.word	0x00000200


	//----- nvinfo : EIATTR_VRC_CTA_INIT_COUNT
	.align		4
.L_245:
        /*0074*/ 	.byte	0x02, 0x4a
	.zero		1
	.zero		1


	//----- nvinfo : EIATTR_EXIT_INSTR_OFFSETS
	.align		4
        /*0078*/ 	.byte	0x04, 0x1c
        /*007a*/ 	.short	(.L_247 - .L_246)


	//   ....[0]....
.L_246:
        /*007c*/ 	.word	0x00000290


	//   ....[1]....
        /*0080*/ 	.word	0x00000340


	//----- nvinfo : EIATTR_CRS_STACK_SIZE
	.align		4
.L_247:
        /*0084*/ 	.byte	0x04, 0x1e
        /*0086*/ 	.short	(.L_249 - .L_248)
.L_248:
        /*0088*/ 	.word	0x00000000


	//----- nvinfo : EIATTR_CBANK_PARAM_SIZE
	.align		4
.L_249:
        /*008c*/ 	.byte	0x03, 0x19
        /*008e*/ 	.short	0x0024


	//----- nvinfo : EIATTR_PARAM_CBANK
	.align		4
        /*0090*/ 	.byte	0x04, 0x0a
        /*0092*/ 	.short	(.L_251 - .L_250)
	.align		4
.L_250:
        /*0094*/ 	.word	index@(.nv.constant0._Z24checkUnphysicalPsiKernelPKdPbddi)
        /*0098*/ 	.short	0x0380
        /*009a*/ 	.short	0x0024


	//----- nvinfo : EIATTR_SW_WAR
	.align		4
.L_251:
        /*009c*/ 	.byte	0x04, 0x36
        /*009e*/ 	.short	(.L_253 - .L_252)
.L_252:
        /*00a0*/ 	.word	0x00000008
.L_253:


//--------------------- .nv.info._Z21updatePsiForcesKernelPdS_S_S_dddi --------------------------
	.section	.nv.info._Z21updatePsiForcesKernelPdS_S_S_dddi,"",@"SHT_CUDA_INFO"
	.sectionflags	@""
	.align	4


	//----- nvinfo : EIATTR_CUDA_API_VERSION
	.align		4
        /*0000*/ 	.byte	0x04, 0x37
        /*0002*/ 	.short	(.L_255 - .L_254)
.L_254:
        /*0004*/ 	.word	0x00000082


	//----- nvinfo : EIATTR_KPARAM_INFO
	.align		4
.L_255:
        /*0008*/ 	.byte	0x04, 0x17
        /*000a*/ 	.short	(.L_257 - .L_256)
.L_256:
        /*000c*/ 	.word	0x00000000
        /*0010*/ 	.short	0x0007
        /*0012*/ 	.short	0x0038
        /*0014*/ 	.byte	0x00, 0xf0, 0x11, 0x00


	//----- nvinfo : EIATTR_KPARAM_INFO
	.align		4
.L_257:
        /*0018*/ 	.byte	0x04, 0x17
        /*001a*/ 	.short	(.L_259 - .L_258)
.L_258:
        /*001c*/ 	.word	0x00000000
        /*0020*/ 	.short	0x0006
        /*0022*/ 	.short	0x0030
        /*0024*/ 	.byte	0x00, 0xf0, 0x21, 0x00


	//----- nvinfo : EIATTR_KPARAM_INFO
	.align		4
.L_259:
        /*0028*/ 	.byte	0x04, 0x17
        /*002a*/ 	.short	(.L_261 - .L_260)
.L_260:
        /*002c*/ 	.word	0x00000000
        /*0030*/ 	.short	0x0005
        /*0032*/ 	.short	0x0028
        /*0034*/ 	.byte	0x00, 0xf0, 0x21, 0x00


	//----- nvinfo : EIATTR_KPARAM_INFO
	.align		4
.L_261:
        /*0038*/ 	.byte	0x04, 0x17
        /*003a*/ 	.short	(.L_263 - .L_262)
.L_262:
        /*003c*/ 	.word	0x00000000
        /*0040*/ 	.short	0x0004
        /*0042*/ 	.short	0x0020
        /*0044*/ 	.byte	0x00, 0xf0, 0x21, 0x00


	//----- nvinfo : EIATTR_KPARAM_INFO
	.align		4
.L_263:
        /*0048*/ 	.byte	0x04, 0x17
        /*004a*/ 	.short	(.L_265 - .L_264)
.L_264:
        /*004c*/ 	.word	0x00000000
        /*0050*/ 	.short	0x0003
        /*0052*/ 	.short	0x0018
        /*0054*/ 	.byte	0x00, 0xf5, 0x21, 0x00


	//----- nvinfo : EIATTR_KPARAM_INFO
	.align		4
.L_265:
        /*0058*/ 	.byte	0x04, 0x17
        /*005a*/ 	.short	(.L_267 - .L_266)
.L_266:
        /*005c*/ 	.word	0x00000000
        /*0060*/ 	.short	0x0002
        /*0062*/ 	.short	0x0010
        /*0064*/ 	.byte	0x00, 0xf5, 0x21, 0x00


	//----- nvinfo : EIATTR_KPARAM_INFO
	.align		4
.L_267:
        /*0068*/ 	.byte	0x04, 0x17
        /*006a*/ 	.short	(.L_269 - .L_268)
.L_268:
        /*006c*/ 	.word	0x00000000
        /*0070*/ 	.short	0x0001
        /*0072*/ 	.short	0x0008
        /*0074*/ 	.byte	0x00, 0xf5, 0x21, 0x00


	//----- nvinfo : EIATTR_KPARAM_INFO
	.align		4
.L_269:
        /*0078*/ 	.byte	0x04, 0x17
        /*007a*/ 	.short	(.L_271 - .L_270)
.L_270:
        /*007c*/ 	.word	0x00000000
        /*0080*/ 	.short	0x0000
        /*0082*/ 	.short	0x0000
        /*0084*/ 	.byte	0x00, 0xf5, 0x21, 0x00


	//----- nvinfo : EIATTR_SPARSE_MMA_MASK
	.align		4
.L_271:
        /*0088*/ 	.byte	0x03, 0x50
        /*008a*/ 	.short	0x0000


	//----- nvinfo : EIATTR_MAXREG_COUNT
	.align		4
        /*008c*/ 	.byte	0x03, 0x1b
        /*008e*/ 	.short	0x00ff


	//----- nvinfo : EIATTR_MERCURY_ISA_VERSION
	.align		4
        /*0090*/ 	.byte	0x03, 0x5f
        /*0092*/ 	.short	0x0101


	//----- nvinfo : EIATTR_VRC_CTA_INIT_COUNT
	.align		4
        /*0094*/ 	.byte	0x02, 0x4a
	.zero		1
	.zero		1


	//----- nvinfo : EIATTR_EXIT_INSTR_OFFSETS
	.align		4
        /*0098*/ 	.byte	0x04, 0x1c
        /*009a*/ 	.short	(.L_273 - .L_272)


	//   ....[0]....
.L_272:
        /*009c*/ 	.word	0x00000090


	//   ....[1]....
        /*00a0*/ 	.word	0x00000610


	//----- nvinfo : EIATTR_CRS_STACK_SIZE
	.align		4
.L_273:
        /*00a4*/ 	.byte	0x04, 0x1e
        /*00a6*/ 	.short	(.L_275 - .L_274)
.L_274:
        /*00a8*/ 	.word	0x00000000


	//----- nvinfo : EIATTR_CBANK_PARAM_SIZE
	.align		4
.L_275:
        /*00ac*/ 	.byte	0x03, 0x19
        /*00ae*/ 	.short	0x003c


	//----- nvinfo : EIATTR_PARAM_CBANK
	.align		4
        /*00b0*/ 	.byte	0x04, 0x0a
        /*00b2*/ 	.short	(.L_277 - .L_276)
	.align		4
.L_276:
        /*00b4*/ 	.word	index@(.nv.constant0._Z21updatePsiForcesKernelPdS_S_S_dddi)
        /*00b8*/ 	.short	0x0380
        /*00ba*/ 	.short	0x003c


	//----- nvinfo : EIATTR_SW_WAR
	.align		4
.L_277:
        /*00bc*/ 	.byte	0x04, 0x36
        /*00be*/ 	.short	(.L_279 - .L_278)
.L_278:
        /*00c0*/ 	.word	0x00000008
.L_279:


//--------------------- .nv.info._Z22updatePsiLengthsKernelPdS_di --------------------------
	.section	.nv.info._Z22updatePsiLengthsKernelPdS_di,"",@"SHT_CUDA_INFO"
	.sectionflags	@""
	.align	4


	//----- nvinfo : EIATTR_CUDA_API_VERSION
	.align		4
        /*0000*/ 	.byte	0x04, 0x37
        /*0002*/ 	.short	(.L_281 - .L_280)
.L_280:
        /*0004*/ 	.word	0x00000082


	//----- nvinfo : EIATTR_KPARAM_INFO
	.align		4
.L_281:
        /*0008*/ 	.byte	0x04, 0x17
        /*000a*/ 	.short	(.L_283 - .L_282)
.L_282:
        /*000c*/ 	.word	0x00000000
        /*0010*/ 	.short	0x0003
        /*0012*/ 	.short	0x0018
        /*0014*/ 	.byte	0x00, 0xf0, 0x11, 0x00


	//----- nvinfo : EIATTR_KPARAM_INFO
	.align		4
.L_283:
        /*0018*/ 	.byte	0x04, 0x17
        /*001a*/ 	.short	(.L_285 - .L_284)
.L_284:
        /*001c*/ 	.word	0x00000000
        /*0020*/ 	.short	0x0002
        /*0022*/ 	.short	0x0010
        /*0024*/ 	.byte	0x00, 0xf0, 0x21, 0x00


	//----- nvinfo : EIATTR_KPARAM_INFO
	.align		4
.L_285:
        /*0028*/ 	.byte	0x04, 0x17
        /*002a*/ 	.short	(.L_287 - .L_286)
.L_286:
        /*002c*/ 	.word	0x00000000
        /*0030*/ 	.short	0x0001
        /*0032*/ 	.short	0x0008
        /*0034*/ 	.byte	0x00, 0xf5, 0x21, 0x00


	//----- nvinfo : EIATTR_KPARAM_INFO
	.align		4
.L_287:
        /*0038*/ 	.byte	0x04, 0x17
        /*003a*/ 	.short	(.L_289 - .L_288)
.L_288:
        /*003c*/ 	.word	0x00000000
        /*0040*/ 	.short	0x0000
        /*0042*/ 	.short	0x0000
        /*0044*/ 	.byte	0x00, 0xf5, 0x21, 0x00


	//----- nvinfo : EIATTR_SPARSE_MMA_MASK
	.align		4
.L_289:
        /*0048*/ 	.byte	0x03, 0x50
        /*004a*/ 	.short	0x0000


	//----- nvinfo : EIATTR_MAXREG_COUNT
	.align		4
        /*004c*/ 	.byte	0x03, 0x1b
        /*004e*/ 	.short	0x00ff


	//----- nvinfo : EIATTR_MERCURY_ISA_VERSION
	.align		4
        /*0050*/ 	.byte	0x03, 0x5f
        /*0052*/ 	.short	0x0101


	//----- nvinfo : EIATTR_VRC_CTA_INIT_COUNT
	.align		4
        /*0054*/ 	.byte	0x02, 0x4a
	.zero		1
	.zero		1


	//----- nvinfo : EIATTR_EXIT_INSTR_OFFSETS
	.align		4
        /*0058*/ 	.byte	0x04, 0x1c
        /*005a*/ 	.short	(.L_291 - .L_290)


	//   ....[0]....
.L_290:
        /*005c*/ 	.word	0x00000080


	//   ....[1]....
        /*0060*/ 	.word	0x000002b0


	//----- nvinfo : EIATTR_CRS_STACK_SIZE
	.align		4
.L_291:
        /*0064*/ 	.byte	0x04, 0x1e
        /*0066*/ 	.short	(.L_293 - .L_292)
.L_292:
        /*0068*/ 	.word	0x00000000


	//----- nvinfo : EIATTR_CBANK_PARAM_SIZE
	.align		4
.L_293:
        /*006c*/ 	.byte	0x03, 0x19
        /*006e*/ 	.short	0x001c


	//----- nvinfo : EIATTR_PARAM_CBANK
	.align		4
        /*0070*/ 	.byte	0x04, 0x0a
        /*0072*/ 	.short	(.L_295 - .L_294)
	.align		4
.L_294:
        /*0074*/ 	.word	index@(.nv.constant0._Z22updatePsiLengthsKernelPdS_di)
        /*0078*/ 	.short	0x0380
        /*007a*/ 	.short	0x001c


	//----- nvinfo : EIATTR_SW_WAR
	.align		4
.L_295:
        /*007c*/ 	.byte	0x04, 0x36
        /*007e*/ 	.short	(.L_297 - .L_296)
.L_296:
        /*0080*/ 	.word	0x00000008
.L_297:


//--------------------- .nv.info._Z21updatePsiPosVelKernelPdS_S_ddi --------------------------
	.section	.nv.info._Z21updatePsiPosVelKernelPdS_S_ddi,"",@"SHT_CUDA_INFO"
	.sectionflags	@""
	.align	4


	//----- nvinfo : EIATTR_CUDA_API_VERSION
	.align		4
        /*0000*/ 	.byte	0x04, 0x37
        /*0002*/ 	.short	(.L_299 - .L_298)
.L_298:
        /*0004*/ 	.word	0x00000082


	//----- nvinfo : EIATTR_KPARAM_INFO
	.align		4
.L_299:
        /*0008*/ 	.byte	0x04, 0x17
        /*000a*/ 	.short	(.L_301 - .L_300)
.L_300:
        /*000c*/ 	.word	0x00000000
        /*0010*/ 	.short	0x0005
        /*0012*/ 	.short	0x0028
        /*0014*/ 	.byte	0x00, 0xf0, 0x11, 0x00


	//----- nvinfo : EIATTR_KPARAM_INFO
	.align		4
.L_301:
        /*0018*/ 	.byte	0x04, 0x17
        /*001a*/ 	.short	(.L_303 - .L_302)
.L_302:
        /*001c*/ 	.word	0x00000000
        /*0020*/ 	.short	0x0004
        /*0022*/ 	.short	0x0020
        /*0024*/ 	.byte	0x00, 0xf0, 0x21, 0x00


	//----- nvinfo : EIATTR_KPARAM_INFO
	.align		4
.L_303:
        /*0028*/ 	.byte	0x04, 0x17
        /*002a*/ 	.short	(.L_305 - .L_304)
.L_304:
        /*002c*/ 	.word	0x00000000
        /*0030*/ 	.short	0x0003
        /*0032*/ 	.short	0x0018
        /*0034*/ 	.byte	0x00, 0xf0, 0x21, 0x00


	//----- nvinfo : EIATTR_KPARAM_INFO
	.align		4
.L_305:
        /*0038*/ 	.byte	0x04, 0x17
        /*003a*/ 	.short	(.L_307 - .L_306)
.L_306:
        /*003c*/ 	.word	0x00000000
        /*0040*/ 	.short	0x0002
        /*0042*/ 	.short	0x0010
        /*0044*/ 	.byte	0x00, 0xf5, 0x21, 0x00


	//----- nvinfo : EIATTR_KPARAM_INFO
	.align		4
.L_307:
        /*0048*/ 	.byte	0x04, 0x17
        /*004a*/ 	.short	(.L_309 - .L_308)
.L_308:
        /*004c*/ 	.word	0x00000000
        /*0050*/ 	.short	0x0001
        /*0052*/ 	.short	0x0008
        /*0054*/ 	.byte	0x00, 0xf5, 0x21, 0x00


	//----- nvinfo : EIATTR_KPARAM_INFO
	.align		4
.L_309:
        /*0058*/ 	.byte	0x04, 0x17
        /*005a*/ 	.short	(.L_311 - .L_310)
.L_310:
        /*005c*/ 	.word	0x00000000
        /*0060*/ 	.short	0x0000
        /*0062*/ 	.short	0x0000
        /*0064*/ 	.byte	0x00, 0xf5, 0x21, 0x00


	//----- nvinfo : EIATTR_SPARSE_MMA_MASK
	.align		4
.L_311:
        /*0068*/ 	.byte	0x03, 0x50
        /*006a*/ 	.short	0x0000


	//----- nvinfo : EIATTR_MAXREG_COUNT
	.align		4
        /*006c*/ 	.byte	0x03, 0x1b
        /*006e*/ 	.short	0x00ff


	//----- nvinfo : EIATTR_MERCURY_ISA_VERSION
	.align		4
        /*0070*/ 	.byte	0x03, 0x5f
        /*0072*/ 	.short	0x0101


	//----- nvinfo : EIATTR_VRC_CTA_INIT_COUNT
	.align		4
        /*0074*/ 	.byte	0x02, 0x4a
	.zero		1
	.zero		1


	//----- nvinfo : EIATTR_EXIT_INSTR_OFFSETS
	.align		4
        /*0078*/ 	.byte	0x04, 0x1c
        /*007a*/ 	.short	(.L_313 - .L_312)


	//   ....[0]....
.L_312:
        /*007c*/ 	.word	0x00000070


	//   ....[1]....
        /*0080*/ 	.word	0x000004f0


	//----- nvinfo : EIATTR_CRS_STACK_SIZE
	.align		4
.L_313:
        /*0084*/ 	.byte	0x04, 0x1e
        /*0086*/ 	.short	(.L_315 - .L_314)
.L_314:
        /*0088*/ 	.word	0x00000000


	//----- nvinfo : EIATTR_CBANK_PARAM_SIZE
	.align		4
.L_315:
        /*008c*/ 	.byte	0x03, 0x19
        /*008e*/ 	.short	0x002c


	//----- nvinfo : EIATTR_PARAM_CBANK
	.align		4
        /*0090*/ 	.byte	0x04, 0x0a
        /*0092*/ 	.short	(.L_317 - .L_316)
	.align		4
.L_316:
        /*0094*/ 	.word	index@(.nv.constant0._Z21updatePsiPosVelKernelPdS_S_ddi)
        /*0098*/ 	.short	0x0380
        /*009a*/ 	.short	0x002c


	//----- nvinfo : EIATTR_SW_WAR
	.align		4
.L_317:
        /*009c*/ 	.byte	0x04, 0x36
        /*009e*/ 	.short	(.L_319 - .L_318)
.L_318:
        /*00a0*/ 	.word	0x00000008
.L_319:


//--------------------- .nv.callgraph             --------------------------
	.section	.nv.callgraph,"",@"SHT_CUDA_CALLGRAPH"
	.align	4
	.sectionentsize	8
	.align		4
        /*0000*/ 	.word	0x00000000
	.align		4
        /*0004*/ 	.word	0xffffffff
	.align		4
        /*0008*/ 	.word	0x00000000
	.align		4
        /*000c*/ 	.word	0xfffffffe
	.align		4
        /*0010*/ 	.word	0x00000000
	.align		4
        /*0014*/ 	.word	0xfffffffd
	.align		4
        /*0018*/ 	.word	0x00000000
	.align		4
        /*001c*/ 	.word	0xfffffffc


//--------------------- .text._Z19updateVPosVelKernelPdS_S_S_ddddi --------------------------
	.section	.text._Z19updateVPosVelKernelPdS_S_S_ddddi,"ax",@progbits
	.align	128
        .global         _Z19updateVPosVelKernelPdS_S_S_ddddi
        .type           _Z19updateVPosVelKernelPdS_S_S_ddddi,@function
        .size           _Z19updateVPosVelKernelPdS_S_S_ddddi,(.L_x_84 - _Z19updateVPosVelKernelPdS_S_S_ddddi)
        .other          _Z19updateVPosVelKernelPdS_S_S_ddddi,@"STO_CUDA_ENTRY STV_DEFAULT"
_Z19updateVPosVelKernelPdS_S_S_ddddi:
.text._Z19updateVPosVelKernelPdS_S_S_ddddi:
[----:B------:R-:W-:Y:S01]  /*0000*/  LDC R1, c[0x0][0x37c] ;  /* 0x0000df00ff017b82 */ /* 0x000fe20000000800 */
[----:B------:R-:W0:Y:S07]  /*0010*/  S2R R3, SR_TID.X ;  /* 0x0000000000037919 */ /* 0x000e2e0000002100 */
[----:B------:R-:W0:Y:S01]  /*0020*/  S2UR UR5, SR_CTAID.X ;  /* 0x00000000000579c3 */ /* 0x000e220000002500 */
[----:B------:R-:W1:Y:S07]  /*0030*/  LDCU UR4, c[0x0][0x3c0] ;  /* 0x00007800ff0477ac */ /* 0x000e6e0008000800 */
[----:B------:R-:W0:Y:S01]  /*0040*/  LDC R4, c[0x0][0x360] ;  /* 0x0000d800ff047b82 */ /* 0x000e220000000800 */
[----:B-1----:R-:W-:Y:S01]  /*0050*/  UIADD3 UR4, UPT, UPT, UR4, -0x1, URZ ;  /* 0xffffffff04047890 */ /* 0x002fe2000fffe0ff */
[----:B0-----:R-:W-:-:S05]  /*0060*/  IMAD R4, R4, UR5, R3 ;  /* 0x0000000504047c24 */ /* 0x001fca000f8e0203 */
[----:B------:R-:W-:-:S13]  /*0070*/  ISETP.GE.AND P0, PT, R4, UR4, PT ;  /* 0x0000000404007c0c */ /* 0x000fda000bf06270 */
[----:B------:R-:W-:Y:S05]  /*0080*/  @P0 EXIT ;  /* 0x000000000000094d */ /* 0x000fea0003800000 */
[----:B------:R-:W0:Y:S01]  /*0090*/  LDC.64 R2, c[0x0][0x380] ;  /* 0x0000e000ff027b82 */ /* 0x000e220000000a00 */
[----:B------:R-:W1:Y:S07]  /*00a0*/  LDCU.64 UR4, c[0x0][0x358] ;  /* 0x00006b00ff0477ac */ /* 0x000e6e0008000a00 */
[----:B------:R-:W2:Y:S08]  /*00b0*/  LDC.64 R14, c[0x0][0x3b8] ;  /* 0x0000ee00ff0e7b82 */ /* 0x000eb00000000a00 */
[----:B------:R-:W3:Y:S01]  /*00c0*/  LDC.64 R16, c[0x0][0x3a8] ;  /* 0x0000ea00ff107b82 */ /* 0x000ee20000000a00 */
[----:B0-----:R-:W-:-:S05]  /*00d0*/  IMAD.WIDE R2, R4, 0x8, R2 ;  /* 0x0000000804027825 */ /* 0x001fca00078e0202 */
[----:B-1----:R-:W4:Y:S04]  /*00e0*/  LDG.E.64 R10, desc[UR4][R2.64] ;  /* 0x00000004020a7981 */ /* 0x002f28000c1e1b00 */
[----:B------:R-:W4:Y:S01]  /*00f0*/  LDG.E.64 R12, desc[UR4][R2.64+0x8] ;  /* 0x00000804020c7981 */ /* 0x000f22000c1e1b00 */
[----:B--2---:R-:W-:Y:S01]  /*0100*/  DMUL R6, R14, 4 ;  /* 0x401000000e067828 */ /* 0x004fe20000000000 */
[----:B------:R-:W-:Y:S01]  /*0110*/  BSSY.RECONVERGENT B0, `(.L_x_0) ;  /* 0x000001b000007945 */ /* 0x000fe20003800200 */
[----:B---3--:R-:W-:-:S08]  /*0120*/  DMUL R8, R16, R16 ;  /* 0x0000001010087228 */ /* 0x008fd00000000000 */
[----:B------:R-:W-:Y:S02]  /*0130*/  DFMA R6, R6, R14, -R8 ;  /* 0x0000000e0606722b */ /* 0x000fe40000000808 */
[----:B------:R-:W-:Y:S02]  /*0140*/  DADD R8, R16, R16 ;  /* 0x0000000010087229 */ /* 0x000fe40000000010 */
[----:B----4-:R-:W-:Y:S01]  /*0150*/  DADD R10, R10, -R12 ;  /* 0x000000000a0a7229 */ /* 0x010fe2000000080c */
[----:B------:R-:W-:Y:S02]  /*0160*/  IMAD.MOV.U32 R12, RZ, RZ, 0x0 ;  /* 0x00000000ff0c7424 */ /* 0x000fe400078e00ff */
[----:B------:R-:W-:-:S05]  /*0170*/  IMAD.MOV.U32 R13, RZ, RZ, 0x3fd80000 ;  /* 0x3fd80000ff0d7424 */ /* 0x000fca00078e00ff */
[----:B------:R-:W-:-:S08]  /*0180*/  DFMA R8, R8, R10, R6 ;  /* 0x0000000a0808722b */ /* 0x000fd00000000006 */
[----:B------:R-:W-:-:S06]  /*0190*/  DFMA R8, -R10, R10, R8 ;  /* 0x0000000a0a08722b */ /* 0x000fcc0000000108 */
[----:B------:R-:W0:Y:S04]  /*01a0*/  MUFU.RSQ64H R11, R9 ;  /* 0x00000009000b7308 */ /* 0x000e280000001c00 */
[----:B------:R-:W-:-:S05]  /*01b0*/  VIADD R10, R9, 0xfcb00000 ;  /* 0xfcb00000090a7836 */ /* 0x000fca0000000000 */
[----:B------:R-:W-:Y:S01]  /*01c0*/  ISETP.GE.U32.AND P0, PT, R10, 0x7ca00000, PT ;  /* 0x7ca000000a00780c */ /* 0x000fe20003f06070 */
[----:B0-----:R-:W-:-:S08]  /*01d0*/  DMUL R6, R10, R10 ;  /* 0x0000000a0a067228 */ /* 0x001fd00000000000 */
[----:B------:R-:W-:-:S08]  /*01e0*/  DFMA R6, R8, -R6, 1 ;  /* 0x3ff000000806742b */ /* 0x000fd00000000806 */
[----:B------:R-:W-:Y:S02]  /*01f0*/  DFMA R12, R6, R12, 0.5 ;  /* 0x3fe00000060c742b */ /* 0x000fe4000000000c */
[----:B------:R-:W-:-:S08]  /*0200*/  DMUL R6, R10, R6 ;  /* 0x000000060a067228 */ /* 0x000fd00000000000 */
[----:B------:R-:W-:-:S08]  /*0210*/  DFMA R12, R12, R6, R10 ;  /* 0x000000060c0c722b */ /* 0x000fd0000000000a */
[----:B------:R-:W-:Y:S02]  /*0220*/  DMUL R14, R8, R12 ;  /* 0x0000000c080e7228 */ /* 0x000fe40000000000 */
[----:B------:R-:W-:Y:S02]  /*0230*/  VIADD R19, R13, 0xfff00000 ;  /* 0xfff000000d137836 */ /* 0x000fe40000000000 */
[----:B------:R-:W-:-:S04]  /*0240*/  IMAD.MOV.U32 R18, RZ, RZ, R12 ;  /* 0x000000ffff127224 */ /* 0x000fc800078e000c */
[----:B------:R-:W-:-:S08]  /*0250*/  DFMA R16, R14, -R14, R8 ;  /* 0x8000000e0e10722b */ /* 0x000fd00000000008 */
[----:B------:R-:W-:Y:S01]  /*0260*/  DFMA R6, R16, R18, R14 ;  /* 0x000000121006722b */ /* 0x000fe2000000000e */
[----:B------:R-:W-:Y:S10]  /*0270*/  @!P0 BRA `(.L_x_1) ;  /* 0x0000000000108947 */ /* 0x000ff40003800000 */
[----:B------:R-:W-:-:S07]  /*0280*/  MOV R0, 0x2a0 ;  /* 0x000002a000007802 */ /* 0x000fce0000000f00 */
[----:B------:R-:W-:Y:S05]  /*0290*/  CALL.REL.NOINC `($__internal_1_$__cuda_sm20_dsqrt_rn_f64_mediumpath_v1) ;  /* 0x0000000800247944 */ /* 0x000fea0003c00000 */
[----:B------:R-:W-:Y:S02]  /*02a0*/  IMAD.MOV.U32 R6, RZ, RZ, R5 ;  /* 0x000000ffff067224 */ /* 0x000fe400078e0005 */
[----:B------:R-:W-:-:S07]  /*02b0*/  IMAD.MOV.U32 R7, RZ, RZ, R8 ;  /* 0x000000ffff077224 */ /* 0x000fce00078e0008 */
.L_x_1:
[----:B------:R-:W-:Y:S05]  /*02c0*/  BSYNC.RECONVERGENT B0 ;  /* 0x0000000000007941 */ /* 0x000fea0003800200 */
.L_x_0:
[----:B------:R-:W0:Y:S01]  /*02d0*/  LDC.64 R8, c[0x0][0x3b0] ;  /* 0x0000ec00ff087b82 */ /* 0x000e220000000a00 */
[----:B------:R-:W1:Y:S07]  /*02e0*/  LDCU.64 UR6, c[0x0][0x3a8] ;  /* 0x00007500ff0677ac */ /* 0x000e6e0008000a00 */
[----:B------:R-:W2:Y:S08]  /*02f0*/  LDC.64 R10, c[0x0][0x390] ;  /* 0x0000e400ff0a7b82 */ /* 0x000eb00000000a00 */
[----:B------:R-:W3:Y:S01]  /*0300*/  LDC.64 R16, c[0x0][0x388] ;  /* 0x0000e200ff107b82 */ /* 0x000ee20000000a00 */
[----:B0-----:R-:W-:-:S08]  /*0310*/  DMUL R8, R8, 0.5 ;  /* 0x3fe0000008087828 */ /* 0x001fd00000000000 */
[----:B------:R-:W-:Y:S01]  /*0320*/  DFMA R8, R6, 0.5, -R8 ;  /* 0x3fe000000608782b */ /* 0x000fe20000000808 */
[----:B--2---:R-:W-:-:S06]  /*0330*/  IMAD.WIDE R10, R4, 0x8, R10 ;  /* 0x00000008040a7825 */ /* 0x004fcc00078e020a */
[----:B------:R0:W-:Y:S01]  /*0340*/  STG.E.64 desc[UR4][R10.64], R8 ;  /* 0x000000080a007986 */ /* 0x0001e2000c101b04 */
[----:B---3--:R-:W-:-:S03]  /*0350*/  IMAD.WIDE R16, R4, 0x8, R16 ;  /* 0x0000000804107825 */ /* 0x008fc600078e0210 */
[----:B------:R-:W1:Y:S04]  /*0360*/  LDG.E.64 R12, desc[UR4][R2.64] ;  /* 0x00000004020c7981 */ /* 0x000e68000c1e1b00 */
[----:B------:R-:W2:Y:S04]  /*0370*/  LDG.E.64 R18, desc[UR4][R16.64] ;  /* 0x0000000410127981 */ /* 0x000ea8000c1e1b00 */
[----:B------:R-:W2:Y:S04]  /*0380*/  LDG.E.64 R20, desc[UR4][R16.64+0x8] ;  /* 0x0000080410147981 */ /* 0x000ea8000c1e1b00 */
[----:B------:R-:W3:Y:S01]  /*0390*/  LDG.E.64 R14, desc[UR4][R2.64+0x8] ;  /* 0x00000804020e7981 */ /* 0x000ee2000c1e1b00 */
[----:B------:R-:W-:Y:S01]  /*03a0*/  DADD R6, R6, R6 ;  /* 0x0000000006067229 */ /* 0x000fe20000000006 */
[----:B------:R-:W-:Y:S01]  /*03b0*/  IMAD.MOV.U32 R22, RZ, RZ, 0x1 ;  /* 0x00000001ff167424 */ /* 0x000fe200078e00ff */
[----:B------:R-:W-:Y:S04]  /*03c0*/  BSSY.RECONVERGENT B0, `(.L_x_2) ;  /* 0x0000018000007945 */ /* 0x000fe80003800200 */
[----:B------:R-:W4:Y:S02]  /*03d0*/  MUFU.RCP64H R23, R7 ;  /* 0x0000000700177308 */ /* 0x000f240000001800 */
[----:B----4-:R-:W-:-:S08]  /*03e0*/  DFMA R24, -R6, R22, 1 ;  /* 0x3ff000000618742b */ /* 0x010fd00000000116 */
[----:B------:R-:W-:-:S08]  /*03f0*/  DFMA R24, R24, R24, R24 ;  /* 0x000000181818722b */ /* 0x000fd00000000018 */
[----:B------:R-:W-:-:S08]  /*0400*/  DFMA R24, R22, R24, R22 ;  /* 0x000000181618722b */ /* 0x000fd00000000016 */
[----:B0-----:R-:W-:-:S08]  /*0410*/  DFMA R10, -R6, R24, 1 ;  /* 0x3ff00000060a742b */ /* 0x001fd00000000118 */
[----:B------:R-:W-:Y:S02]  /*0420*/  DFMA R10, R24, R10, R24 ;  /* 0x0000000a180a722b */ /* 0x000fe40000000018 */
[----:B-1----:R-:W-:Y:S02]  /*0430*/  DADD R12, -R12, UR6 ;  /* 0x000000060c0c7e29 */ /* 0x002fe40008000100 */
[----:B--2---:R-:W-:-:S06]  /*0440*/  DADD R18, R18, -R20 ;  /* 0x0000000012127229 */ /* 0x004fcc0000000814 */
[----:B---3--:R-:W-:Y:S01]  /*0450*/  DADD R8, R12, R14 ;  /* 0x000000000c087229 */ /* 0x008fe2000000000e */
[----:B------:R-:W0:Y:S07]  /*0460*/  LDC.64 R14, c[0x0][0x398] ;  /* 0x0000e600ff0e7b82 */ /* 0x000e2e0000000a00 */
[----:B------:R-:W-:-:S08]  /*0470*/  DMUL R8, R8, R18 ;  /* 0x0000001208087228 */ /* 0x000fd00000000000 */
[----:B------:R-:W-:Y:S02]  /*0480*/  DMUL R2, R8, R10 ;  /* 0x0000000a08027228 */ /* 0x000fe40000000000 */
[----:B------:R-:W-:-:S06]  /*0490*/  FSETP.GEU.AND P1, PT, |R9|, 6.5827683646048100446e-37, PT ;  /* 0x036000000900780b */ /* 0x000fcc0003f2e200 */
[----:B------:R-:W-:Y:S01]  /*04a0*/  DFMA R12, -R6, R2, R8 ;  /* 0x00000002060c722b */ /* 0x000fe20000000108 */
[----:B0-----:R-:W-:-:S07]  /*04b0*/  IMAD.WIDE R4, R4, 0x8, R14 ;  /* 0x0000000804047825 */ /* 0x001fce00078e020e */
[----:B------:R-:W-:-:S10]  /*04c0*/  DFMA R2, R10, R12, R2 ;  /* 0x0000000c0a02722b */ /* 0x000fd40000000002 */
[----:B------:R-:W-:-:S05]  /*04d0*/  FFMA R0, RZ, R7, R3 ;  /* 0x00000007ff007223 */ /* 0x000fca0000000003 */
[----:B------:R-:W-:-:S13]  /*04e0*/  FSETP.GT.AND P0, PT, |R0|, 1.469367938527859385e-39, PT ;  /* 0x001000000000780b */ /* 0x000fda0003f04200 */
[----:B------:R-:W-:Y:S05]  /*04f0*/  @P0 BRA P1, `(.L_x_3) ;  /* 0x0000000000100947 */ /* 0x000fea0000800000 */
[----:B------:R-:W-:-:S07]  /*0500*/  MOV R0, 0x520 ;  /* 0x0000052000007802 */ /* 0x000fce0000000f00 */
[----:B------:R-:W-:Y:S05]  /*0510*/  CALL.REL.NOINC `($__internal_0_$__cuda_sm20_div_rn_f64_full) ;  /* 0x0000000000147944 */ /* 0x000fea0003c00000 */
[----:B------:R-:W-:Y:S02]  /*0520*/  IMAD.MOV.U32 R2, RZ, RZ, R12 ;  /* 0x000000ffff027224 */ /* 0x000fe400078e000c */
[----:B------:R-:W-:-:S07]  /*0530*/  IMAD.MOV.U32 R3, RZ, RZ, R13 ;  /* 0x000000ffff037224 */ /* 0x000fce00078e000d */
.L_x_3:
[----:B------:R-:W-:Y:S05]  /*0540*/  BSYNC.RECONVERGENT B0 ;  /* 0x0000000000007941 */ /* 0x000fea0003800200 */
.L_x_2:
[----:B------:R-:W-:Y:S01]  /*0550*/  STG.E.64 desc[UR4][R4.64], R2 ;  /* 0x0000000204007986 */ /* 0x000fe2000c101b04 */
[----:B------:R-:W-:Y:S05]  /*0560*/  EXIT ;  /* 0x000000000000794d */ /* 0x000fea0003800000 */
        .weak           $__internal_0_$__cuda_sm20_div_rn_f64_full
        .type           $__internal_0_$__cuda_sm20_div_rn_f64_full,@function
        .size           $__internal_0_$__cuda_sm20_div_rn_f64_full,($__internal_1_$__cuda_sm20_dsqrt_rn_f64_mediumpath_v1 - $__internal_0_$__cuda_sm20_div_rn_f64_full)
$__internal_0_$__cuda_sm20_div_rn_f64_full:
[C---:B------:R-:W-:Y:S01]  /*0570*/  FSETP.GEU.AND P0, PT, |R7|.reuse, 1.469367938527859385e-39, PT ;  /* 0x001000000700780b */ /* 0x040fe20003f0e200 */
[----:B------:R-:W-:Y:S01]  /*0580*/  IMAD.MOV.U32 R16, RZ, RZ, 0x1 ;  /* 0x00000001ff107424 */ /* 0x000fe200078e00ff */
[----:B------:R-:W-:Y:S01]  /*0590*/  LOP3.LUT R2, R7, 0x800fffff, RZ, 0xc0, !PT ;  /* 0x800fffff07027812 */ /* 0x000fe200078ec0ff */
[----:B------:R-:W-:Y:S01]  /*05a0*/  BSSY.RECONVERGENT B1, `(.L_x_4) ;  /* 0x0000055000017945 */ /* 0x000fe20003800200 */
[C---:B------:R-:W-:Y:S02]  /*05b0*/  FSETP.GEU.AND P2, PT, |R9|.reuse, 1.469367938527859385e-39, PT ;  /* 0x001000000900780b */ /* 0x040fe40003f4e200 */
[----:B------:R-:W-:Y:S01]  /*05c0*/  LOP3.LUT R3, R2, 0x3ff00000, RZ, 0xfc, !PT ;  /* 0x3ff0000002037812 */ /* 0x000fe200078efcff */
[----:B------:R-:W-:Y:S01]  /*05d0*/  IMAD.MOV.U32 R2, RZ, RZ, R6 ;  /* 0x000000ffff027224 */ /* 0x000fe200078e0006 */
[----:B------:R-:W-:Y:S02]  /*05e0*/  LOP3.LUT R12, R9, 0x7ff00000, RZ, 0xc0, !PT ;  /* 0x7ff00000090c7812 */ /* 0x000fe400078ec0ff */
[----:B------:R-:W-:-:S03]  /*05f0*/  LOP3.LUT R15, R7, 0x7ff00000, RZ, 0xc0, !PT ;  /* 0x7ff00000070f7812 */ /* 0x000fc600078ec0ff */
[----:B------:R-:W-:Y:S01]  /*0600*/  @!P0 DMUL R2, R6, 8.98846567431157953865e+307 ;  /* 0x7fe0000006028828 */ /* 0x000fe20000000000 */
[----:B------:R-:W-:-:S03]  /*0610*/  ISETP.GE.U32.AND P1, PT, R12, R15, PT ;  /* 0x0000000f0c00720c */ /* 0x000fc60003f26070 */
[----:B------:R-:W-:Y:S01]  /*0620*/  @!P2 LOP3.LUT R13, R7, 0x7ff00000, RZ, 0xc0, !PT ;  /* 0x7ff00000070da812 */ /* 0x000fe200078ec0ff */
[----:B------:R-:W-:Y:S01]  /*0630*/  @!P2 IMAD.MOV.U32 R18, RZ, RZ, RZ ;  /* 0x000000ffff12a224 */ /* 0x000fe200078e00ff */
[----:B------:R-:W0:Y:S02]  /*0640*/  MUFU.RCP64H R17, R3 ;  /* 0x0000000300117308 */ /* 0x000e240000001800 */
[----:B------:R-:W-:Y:S01]  /*0650*/  @!P2 ISETP.GE.U32.AND P3, PT, R12, R13, PT ;  /* 0x0000000d0c00a20c */ /* 0x000fe20003f66070 */
[----:B------:R-:W-:-:S05]  /*0660*/  IMAD.MOV.U32 R13, RZ, RZ, 0x1ca00000 ;  /* 0x1ca00000ff0d7424 */ /* 0x000fca00078e00ff */
[----:B------:R-:W-:-:S04]  /*0670*/  @!P2 SEL R19, R13, 0x63400000, !P3 ;  /* 0x634000000d13a807 */ /* 0x000fc80005800000 */
[----:B------:R-:W-:-:S04]  /*0680*/  @!P2 LOP3.LUT R19, R19, 0x80000000, R9, 0xf8, !PT ;  /* 0x800000001313a812 */ /* 0x000fc800078ef809 */
[----:B------:R-:W-:Y:S01]  /*0690*/  @!P2 LOP3.LUT R19, R19, 0x100000, RZ, 0xfc, !PT ;  /* 0x001000001313a812 */ /* 0x000fe200078efcff */
[----:B0-----:R-:W-:-:S08]  /*06a0*/  DFMA R10, R16, -R2, 1 ;  /* 0x3ff00000100a742b */ /* 0x001fd00000000802 */
[----:B------:R-:W-:-:S08]  /*06b0*/  DFMA R10, R10, R10, R10 ;  /* 0x0000000a0a0a722b */ /* 0x000fd0000000000a */
[----:B------:R-:W-:Y:S01]  /*06c0*/  DFMA R16, R16, R10, R16 ;  /* 0x0000000a1010722b */ /* 0x000fe20000000010 */
[----:B------:R-:W-:Y:S01]  /*06d0*/  SEL R11, R13, 0x63400000, !P1 ;  /* 0x634000000d0b7807 */ /* 0x000fe20004800000 */
[----:B------:R-:W-:-:S03]  /*06e0*/  IMAD.MOV.U32 R10, RZ, RZ, R8 ;  /* 0x000000ffff0a7224 */ /* 0x000fc600078e0008 */
[----:B------:R-:W-:-:S03]  /*06f0*/  LOP3.LUT R11, R11, 0x800fffff, R9, 0xf8, !PT ;  /* 0x800fffff0b0b7812 */ /* 0x000fc600078ef809 */
[----:B------:R-:W-:-:S03]  /*0700*/  DFMA R20, R16, -R2, 1 ;  /* 0x3ff000001014742b */ /* 0x000fc60000000802 */
[----:B------:R-:W-:-:S05]  /*0710*/  @!P2 DFMA R10, R10, 2, -R18 ;  /* 0x400000000a0aa82b */ /* 0x000fca0000000812 */
[----:B------:R-:W-:Y:S01]  /*0720*/  DFMA R16, R16, R20, R16 ;  /* 0x000000141010722b */ /* 0x000fe20000000010 */
[----:B------:R-:W-:Y:S02]  /*0730*/  IMAD.MOV.U32 R21, RZ, RZ, R12 ;  /* 0x000000ffff157224 */ /* 0x000fe400078e000c */
[----:B------:R-:W-:Y:S01]  /*0740*/  IMAD.MOV.U32 R20, RZ, RZ, R15 ;  /* 0x000000ffff147224 */ /* 0x000fe200078e000f */
[----:B------:R-:W-:Y:S02]  /*0750*/  @!P0 LOP3.LUT R20, R3, 0x7ff00000, RZ, 0xc0, !PT ;  /* 0x7ff0000003148812 */ /* 0x000fe400078ec0ff */
[----:B------:R-:W-:Y:S02]  /*0760*/  @!P2 LOP3.LUT R21, R11, 0x7ff00000, RZ, 0xc0, !PT ;  /* 0x7ff000000b15a812 */ /* 0x000fe400078ec0ff */
[----:B------:R-:W-:Y:S01]  /*0770*/  DMUL R18, R16, R10 ;  /* 0x0000000a10127228 */ /* 0x000fe20000000000 */
[----:B------:R-:W-:Y:S02]  /*0780*/  VIADD R23, R20, 0xffffffff ;  /* 0xffffffff14177836 */ /* 0x000fe40000000000 */
[----:B------:R-:W-:-:S05]  /*0790*/  VIADD R22, R21, 0xffffffff ;  /* 0xffffffff15167836 */ /* 0x000fca0000000000 */
[----:B------:R-:W-:Y:S01]  /*07a0*/  DFMA R14, R18, -R2, R10 ;  /* 0x80000002120e722b */ /* 0x000fe2000000000a */
[----:B------:R-:W-:-:S04]  /*07b0*/  ISETP.GT.U32.AND P0, PT, R22, 0x7feffffe, PT ;  /* 0x7feffffe1600780c */ /* 0x000fc80003f04070 */
[----:B------:R-:W-:-:S03]  /*07c0*/  ISETP.GT.U32.OR P0, PT, R23, 0x7feffffe, P0 ;  /* 0x7feffffe1700780c */ /* 0x000fc60000704470 */
[----:B------:R-:W-:-:S10]  /*07d0*/  DFMA R14, R16, R14, R18 ;  /* 0x0000000e100e722b */ /* 0x000fd40000000012 */
[----:B------:R-:W-:Y:S05]  /*07e0*/  @P0 BRA `(.L_x_5) ;  /* 0x00000000006c0947 */ /* 0x000fea0003800000 */
[----:B------:R-:W-:-:S04]  /*07f0*/  LOP3.LUT R9, R7, 0x7ff00000, RZ, 0xc0, !PT ;  /* 0x7ff0000007097812 */ /* 0x000fc800078ec0ff */
[CC--:B------:R-:W-:Y:S02]  /*0800*/  VIADDMNMX R8, R12.reuse, -R9.reuse, 0xb9600000, !PT ;  /* 0xb96000000c087446 */ /* 0x0c0fe40007800909 */
[----:B------:R-:W-:Y:S02]  /*0810*/  ISETP.GE.U32.AND P0, PT, R12, R9, PT ;  /* 0x000000090c00720c */ /* 0x000fe40003f06070 */
[----:B------:R-:W-:Y:S02]  /*0820*/  VIMNMX R8, PT, PT, R8, 0x46a00000, PT ;  /* 0x46a0000008087848 */ /* 0x000fe40003fe0100 */
[----:B------:R-:W-:-:S05]  /*0830*/  SEL R13, R13, 0x63400000, !P0 ;  /* 0x634000000d0d7807 */ /* 0x000fca0004000000 */
[----:B------:R-:W-:Y:S02]  /*0840*/  IMAD.IADD R16, R8, 0x1, -R13 ;  /* 0x0000000108107824 */ /* 0x000fe400078e0a0d */
[----:B------:R-:W-:Y:S02]  /*0850*/  IMAD.MOV.U32 R8, RZ, RZ, RZ ;  /* 0x000000ffff087224 */ /* 0x000fe400078e00ff */
[----:B------:R-:W-:-:S06]  /*0860*/  VIADD R9, R16, 0x7fe00000 ;  /* 0x7fe0000010097836 */ /* 0x000fcc0000000000 */
[----:B------:R-:W-:-:S10]  /*0870*/  DMUL R12, R14, R8 ;  /* 0x000000080e0c7228 */ /* 0x000fd40000000000 */
[----:B------:R-:W-:-:S13]  /*0880*/  FSETP.GTU.AND P0, PT, |R13|, 1.469367938527859385e-39, PT ;  /* 0x001000000d00780b */ /* 0x000fda0003f0c200 */
[----:B------:R-:W-:Y:S05]  /*0890*/  @P0 BRA `(.L_x_6) ;  /* 0x0000000000940947 */ /* 0x000fea0003800000 */
[----:B------:R-:W-:Y:S01]  /*08a0*/  DFMA R2, R14, -R2, R10 ;  /* 0x800000020e02722b */ /* 0x000fe2000000000a */
[----:B------:R-:W-:-:S09]  /*08b0*/  IMAD.MOV.U32 R8, RZ, RZ, RZ ;  /* 0x000000ffff087224 */ /* 0x000fd200078e00ff */
[C---:B------:R-:W-:Y:S02]  /*08c0*/  FSETP.NEU.AND P0, PT, R3.reuse, RZ, PT ;  /* 0x000000ff0300720b */ /* 0x040fe40003f0d000 */
[----:B------:R-:W-:-:S04]  /*08d0*/  LOP3.LUT R7, R3, 0x80000000, R7, 0x48, !PT ;  /* 0x8000000003077812 */ /* 0x000fc800078e4807 */
[----:B------:R-:W-:-:S07]  /*08e0*/  LOP3.LUT R9, R7, R9, RZ, 0xfc, !PT ;  /* 0x0000000907097212 */ /* 0x000fce00078efcff */
[----:B------:R-:W-:Y:S05]  /*08f0*/  @!P0 BRA `(.L_x_6) ;  /* 0x00000000007c8947 */ /* 0x000fea0003800000 */
[----:B------:R-:W-:Y:S01]  /*0900*/  IADD3 R3, PT, PT, -R16, RZ, RZ ;  /* 0x000000ff10037210 */ /* 0x000fe20007ffe1ff */
[----:B------:R-:W-:Y:S01]  /*0910*/  IMAD.MOV.U32 R2, RZ, RZ, RZ ;  /* 0x000000ffff027224 */ /* 0x000fe200078e00ff */
[----:B------:R-:W-:-:S05]  /*0920*/  DMUL.RP R8, R14, R8 ;  /* 0x000000080e087228 */ /* 0x000fca0000008000 */
[----:B------:R-:W-:-:S05]  /*0930*/  DFMA R2, R12, -R2, R14 ;  /* 0x800000020c02722b */ /* 0x000fca000000000e */
[----:B------:R-:W-:Y:S02]  /*0940*/  LOP3.LUT R7, R9, R7, RZ, 0x3c, !PT ;  /* 0x0000000709077212 */ /* 0x000fe400078e3cff */
[----:B------:R-:W-:-:S04]  /*0950*/  IADD3 R2, PT, PT, -R16, -0x43300000, RZ ;  /* 0xbcd0000010027810 */ /* 0x000fc80007ffe1ff */
[----:B------:R-:W-:-:S04]  /*0960*/  FSETP.NEU.AND P0, PT, |R3|, R2, PT ;  /* 0x000000020300720b */ /* 0x000fc80003f0d200 */
[----:B------:R-:W-:Y:S02]  /*0970*/  FSEL R12, R8, R12, !P0 ;  /* 0x0000000c080c7208 */ /* 0x000fe40004000000 */
[----:B------:R-:W-:Y:S01]  /*0980*/  FSEL R13, R7, R13, !P0 ;  /* 0x0000000d070d7208 */ /* 0x000fe20004000000 */
[----:B------:R-:W-:Y:S06]  /*0990*/  BRA `(.L_x_6) ;  /* 0x0000000000547947 */ /* 0x000fec0003800000 */
.L_x_5:
[----:B------:R-:W-:-:S14]  /*09a0*/  DSETP.NAN.AND P0, PT, R8, R8, PT ;  /* 0x000000080800722a */ /* 0x000fdc0003f08000 */
[----:B------:R-:W-:Y:S05]  /*09b0*/  @P0 BRA `(.L_x_7) ;  /* 0x0000000000440947 */ /* 0x000fea0003800000 */
[----:B------:R-:W-:-:S14]  /*09c0*/  DSETP.NAN.AND P0, PT, R6, R6, PT ;  /* 0x000000060600722a */ /* 0x000fdc0003f08000 */
[----:B------:R-:W-:Y:S05]  /*09d0*/  @P0 BRA `(.L_x_8) ;  /* 0x0000000000300947 */ /* 0x000fea0003800000 */
[----:B------:R-:W-:Y:S01]  /*09e0*/  ISETP.NE.AND P0, PT, R21, R20, PT ;  /* 0x000000141500720c */ /* 0x000fe20003f05270 */
[----:B------:R-:W-:Y:S02]  /*09f0*/  IMAD.MOV.U32 R12, RZ, RZ, 0x0 ;  /* 0x00000000ff0c7424 */ /* 0x000fe400078e00ff */
[----:B------:R-:W-:-:S10]  /*0a00*/  IMAD.MOV.U32 R13, RZ, RZ, -0x80000 ;  /* 0xfff80000ff0d7424 */ /* 0x000fd400078e00ff */
[----:B------:R-:W-:Y:S05]  /*0a10*/  @!P0 BRA `(.L_x_6) ;  /* 0x0000000000348947 */ /* 0x000fea0003800000 */
[----:B------:R-:W-:Y:S02]  /*0a20*/  ISETP.NE.AND P0, PT, R21, 0x7ff00000, PT ;  /* 0x7ff000001500780c */ /* 0x000fe40003f05270 */
[----:B------:R-:W-:Y:S02]  /*0a30*/  LOP3.LUT R13, R9, 0x80000000, R7, 0x48, !PT ;  /* 0x80000000090d7812 */ /* 0x000fe400078e4807 */
[----:B------:R-:W-:-:S13]  /*0a40*/  ISETP.EQ.OR P0, PT, R20, RZ, !P0 ;  /* 0x000000ff1400720c */ /* 0x000fda0004702670 */
[----:B------:R-:W-:Y:S01]  /*0a50*/  @P0 LOP3.LUT R2, R13, 0x7ff00000, RZ, 0xfc, !PT ;  /* 0x7ff000000d020812 */ /* 0x000fe200078efcff */
[----:B------:R-:W-:Y:S02]  /*0a60*/  @!P0 IMAD.MOV.U32 R12, RZ, RZ, RZ ;  /* 0x000000ffff0c8224 */ /* 0x000fe400078e00ff */
[----:B------:R-:W-:Y:S02]  /*0a70*/  @P0 IMAD.MOV.U32 R12, RZ, RZ, RZ ;  /* 0x000000ffff0c0224 */ /* 0x000fe400078e00ff */
[----:B------:R-:W-:Y:S01]  /*0a80*/  @P0 IMAD.MOV.U32 R13, RZ, RZ, R2 ;  /* 0x000000ffff0d0224 */ /* 0x000fe200078e0002 */
[----:B------:R-:W-:Y:S06]  /*0a90*/  BRA `(.L_x_6) ;  /* 0x0000000000147947 */ /* 0x000fec0003800000 */
.L_x_8:
[----:B------:R-:W-:Y:S01]  /*0aa0*/  LOP3.LUT R13, R7, 0x80000, RZ, 0xfc, !PT ;  /* 0x00080000070d7812 */ /* 0x000fe200078efcff */
[----:B------:R-:W-:Y:S01]  /*0ab0*/  IMAD.MOV.U32 R12, RZ, RZ, R6 ;  /* 0x000000ffff0c7224 */ /* 0x000fe200078e0006 */
[----:B------:R-:W-:Y:S06]  /*0ac0*/  BRA `(.L_x_6) ;  /* 0x0000000000087947 */ /* 0x000fec0003800000 */
.L_x_7:
[----:B------:R-:W-:Y:S01]  /*0ad0*/  LOP3.LUT R13, R9, 0x80000, RZ, 0xfc, !PT ;  /* 0x00080000090d7812 */ /* 0x000fe200078efcff */
[----:B------:R-:W-:-:S07]  /*0ae0*/  IMAD.MOV.U32 R12, RZ, RZ, R8 ;  /* 0x000000ffff0c7224 */ /* 0x000fce00078e0008 */
.L_x_6:
[----:B------:R-:W-:Y:S05]  /*0af0*/  BSYNC.RECONVERGENT B1 ;  /* 0x0000000000017941 */ /* 0x000fea0003800200 */
.L_x_4:
[----:B------:R-:W-:Y:S02]  /*0b00*/  IMAD.MOV.U32 R2, RZ, RZ, R0 ;  /* 0x000000ffff027224 */ /* 0x000fe400078e0000 */
[----:B------:R-:W-:-:S04]  /*0b10*/  IMAD.MOV.U32 R3, RZ, RZ, 0x0 ;  /* 0x00000000ff037424 */ /* 0x000fc800078e00ff */
[----:B------:R-:W-:Y:S05]  /*0b20*/  RET.REL.NODEC R2 `(_Z19updateVPosVelKernelPdS_S_S_ddddi) ;  /* 0xfffffff402347950 */ /* 0x000fea0003c3ffff */
        .weak           $__internal_1_$__cuda_sm20_dsqrt_rn_f64_mediumpath_v1
        .type           $__internal_1_$__cuda_sm20_dsqrt_rn_f64_mediumpath_v1,@function
        .size           $__internal_1_$__cuda_sm20_dsqrt_rn_f64_mediumpath_v1,(.L_x_84 - $__internal_1_$__cuda_sm20_dsqrt_rn_f64_mediumpath_v1)
$__internal_1_$__cuda_sm20_dsqrt_rn_f64_mediumpath_v1:
[----:B------:R-:W-:Y:S01]  /*0b30*/  ISETP.GE.U32.AND P0, PT, R10, -0x3400000, PT ;  /* 0xfcc000000a00780c */ /* 0x000fe20003f06070 */
[----:B------:R-:W-:Y:S01]  /*0b40*/  BSSY.RECONVERGENT B1, `(.L_x_9) ;  /* 0x0000024000017945 */ /* 0x000fe20003800200 */
[----:B------:R-:W-:-:S11]  /*0b50*/  IMAD.MOV.U32 R13, RZ, RZ, R19 ;  /* 0x000000ffff0d7224 */ /* 0x000fd600078e0013 */
[----:B------:R-:W-:Y:S05]  /*0b60*/  @!P0 BRA `(.L_x_10) ;  /* 0x0000000000208947 */ /* 0x000fea0003800000 */
[----:B------:R-:W-:-:S10]  /*0b70*/  DFMA.RM R12, R16, R12, R14 ;  /* 0x0000000c100c722b */ /* 0x000fd4000000400e */
[----:B------:R-:W-:-:S05]  /*0b80*/  IADD3 R6, P0, PT, R12, 0x1, RZ ;  /* 0x000000010c067810 */ /* 0x000fca0007f1e0ff */
[----:B------:R-:W-:-:S06]  /*0b90*/  IMAD.X R7, RZ, RZ, R13, P0 ;  /* 0x000000ffff077224 */ /* 0x000fcc00000e060d */
[----:B------:R-:W-:-:S08]  /*0ba0*/  DFMA.RP R8, -R12, R6, R8 ;  /* 0x000000060c08722b */ /* 0x000fd00000008108 */
[----:B------:R-:W-:-:S06]  /*0bb0*/  DSETP.GT.AND P0, PT, R8, RZ, PT ;  /* 0x000000ff0800722a */ /* 0x000fcc0003f04000 */
[----:B------:R-:W-:Y:S02]  /*0bc0*/  FSEL R6, R6, R12, P0 ;  /* 0x0000000c06067208 */ /* 0x000fe40000000000 */
[----:B------:R-:W-:Y:S01]  /*0bd0*/  FSEL R7, R7, R13, P0 ;  /* 0x0000000d07077208 */ /* 0x000fe20000000000 */
[----:B------:R-:W-:Y:S06]  /*0be0*/  BRA `(.L_x_11) ;  /* 0x0000000000647947 */ /* 0x000fec0003800000 */
.L_x_10:
[----:B------:R-:W-:-:S14]  /*0bf0*/  DSETP.NE.AND P0, PT, R8, RZ, PT ;  /* 0x000000ff0800722a */ /* 0x000fdc0003f05000 */
[----:B------:R-:W-:Y:S05]  /*0c00*/  @!P0 BRA `(.L_x_12) ;  /* 0x0000000000588947 */ /* 0x000fea0003800000 */
[----:B------:R-:W-:-:S13]  /*0c10*/  ISETP.GE.AND P0, PT, R9, RZ, PT ;  /* 0x000000ff0900720c */ /* 0x000fda0003f06270 */
[----:B------:R-:W-:Y:S01]  /*0c20*/  @!P0 MOV R6, 0x0 ;  /* 0x0000000000068802 */ /* 0x000fe20000000f00 */
[----:B------:R-:W-:Y:S01]  /*0c30*/  @!P0 IMAD.MOV.U32 R7, RZ, RZ, -0x80000 ;  /* 0xfff80000ff078424 */ /* 0x000fe200078e00ff */
[----:B------:R-:W-:Y:S06]  /*0c40*/  @!P0 BRA `(.L_x_11) ;  /* 0x00000000004c8947 */ /* 0x000fec0003800000 */
[----:B------:R-:W-:-:S13]  /*0c50*/  ISETP.GT.AND P0, PT, R9, 0x7fefffff, PT ;  /* 0x7fefffff0900780c */ /* 0x000fda0003f04270 */
[----:B------:R-:W-:Y:S05]  /*0c60*/  @P0 BRA `(.L_x_12) ;  /* 0x0000000000400947 */ /* 0x000fea0003800000 */
[----:B------:R-:W-:Y:S01]  /*0c70*/  DMUL R8, R8, 8.11296384146066816958e+31 ;  /* 0x4690000008087828 */ /* 0x000fe20000000000 */
[----:B------:R-:W-:Y:S02]  /*0c80*/  IMAD.MOV.U32 R6, RZ, RZ, RZ ;  /* 0x000000ffff067224 */ /* 0x000fe400078e00ff */
[----:B------:R-:W-:Y:S02]  /*0c90*/  IMAD.MOV.U32 R12, RZ, RZ, 0x0 ;  /* 0x00000000ff0c7424 */ /* 0x000fe400078e00ff */
[----:B------:R-:W-:Y:S01]  /*0ca0*/  IMAD.MOV.U32 R13, RZ, RZ, 0x3fd80000 ;  /* 0x3fd80000ff0d7424 */ /* 0x000fe200078e00ff */
[----:B------:R-:W0:Y:S02]  /*0cb0*/  MUFU.RSQ64H R7, R9 ;  /* 0x0000000900077308 */ /* 0x000e240000001c00 */
[----:B0-----:R-:W-:-:S08]  /*0cc0*/  DMUL R10, R6, R6 ;  /* 0x00000006060a7228 */ /* 0x001fd00000000000 */
[----:B------:R-:W-:-:S08]  /*0cd0*/  DFMA R10, R8, -R10, 1 ;  /* 0x3ff00000080a742b */ /* 0x000fd0000000080a */
[----:B------:R-:W-:Y:S02]  /*0ce0*/  DFMA R12, R10, R12, 0.5 ;  /* 0x3fe000000a0c742b */ /* 0x000fe4000000000c */
[----:B------:R-:W-:-:S08]  /*0cf0*/  DMUL R10, R6, R10 ;  /* 0x0000000a060a7228 */ /* 0x000fd00000000000 */
[----:B------:R-:W-:-:S08]  /*0d00*/  DFMA R10, R12, R10, R6 ;  /* 0x0000000a0c0a722b */ /* 0x000fd00000000006 */
[----:B------:R-:W-:Y:S02]  /*0d10*/  DMUL R6, R8, R10 ;  /* 0x0000000a08067228 */ /* 0x000fe40000000000 */
[----:B------:R-:W-:-:S06]  /*0d20*/  VIADD R11, R11, 0xfff00000 ;  /* 0xfff000000b0b7836 */ /* 0x000fcc0000000000 */
[----:B------:R-:W-:-:S08]  /*0d30*/  DFMA R12, R6, -R6, R8 ;  /* 0x80000006060c722b */ /* 0x000fd00000000008 */
[----:B------:R-:W-:-:S10]  /*0d40*/  DFMA R6, R10, R12, R6 ;  /* 0x0000000c0a06722b */ /* 0x000fd40000000006 */
[----:B------:R-:W-:Y:S01]  /*0d50*/  VIADD R7, R7, 0xfcb00000 ;  /* 0xfcb0000007077836 */ /* 0x000fe20000000000 */
[----:B------:R-:W-:Y:S06]  /*0d60*/  BRA `(.L_x_11) ;  /* 0x0000000000047947 */ /* 0x000fec0003800000 */
.L_x_12:
[----:B------:R-:W-:-:S11]  /*0d70*/  DADD R6, R8, R8 ;  /* 0x0000000008067229 */ /* 0x000fd60000000008 */
.L_x_11:
[----:B------:R-:W-:Y:S05]  /*0d80*/  BSYNC.RECONVERGENT B1 ;  /* 0x0000000000017941 */ /* 0x000fea0003800200 */
.L_x_9:
[----:B------:R-:W-:Y:S02]  /*0d90*/  IMAD.MOV.U32 R5, RZ, RZ, R6 ;  /* 0x000000ffff057224 */ /* 0x000fe400078e0006 */
[----:B------:R-:W-:Y:S02]  /*0da0*/  IMAD.MOV.U32 R8, RZ, RZ, R7 ;  /* 0x000000ffff087224 */ /* 0x000fe400078e0007 */
[----:B------:R-:W-:Y:S02]  /*0db0*/  IMAD.MOV.U32 R6, RZ, RZ, R0 ;  /* 0x000000ffff067224 */ /* 0x000fe400078e0000 */
[----:B------:R-:W-:-:S04]  /*0dc0*/  IMAD.MOV.U32 R7, RZ, RZ, 0x0 ;  /* 0x00000000ff077424 */ /* 0x000fc800078e00ff */
[----:B------:R-:W-:Y:S05]  /*0dd0*/  RET.REL.NODEC R6 `(_Z19updateVPosVelKernelPdS_S_S_ddddi) ;  /* 0xfffffff006887950 */ /* 0x000fea0003c3ffff */
.L_x_13:
[----:B------:R-:W-:-:S00]  /*0de0*/  BRA `(.L_x_13) ;  /* 0xfffffffc00fc7947 */ /* 0x000fc0000383ffff */
[----:B------:R-:W-:-:S00]  /*0df0*/  NOP ;  /* 0x0000000000007918 */ /* 0x000fc00000000000 */
        /* <DEDUP_REMOVED lines=8> */
.L_x_84:


//--------------------- .text._Z23updateThetaForcesKernelPdS_S_S_S_S_ddddi --------------------------
	.section	.text._Z23updateThetaForcesKernelPdS_S_S_S_S_ddddi,"ax",@progbits
	.align	128
        .global         _Z23updateThetaForcesKernelPdS_S_S_S_S_ddddi
        .type           _Z23updateThetaForcesKernelPdS_S_S_S_S_ddddi,@function
        .size           _Z23updateThetaForcesKernelPdS_S_S_S_S_ddddi,(.L_x_86 - _Z23updateThetaForcesKernelPdS_S_S_S_S_ddddi)
        .other          _Z23updateThetaForcesKernelPdS_S_S_S_S_ddddi,@"STO_CUDA_ENTRY STV_DEFAULT"
_Z23updateThetaForcesKernelPdS_S_S_S_S_ddddi:
.text._Z23updateThetaForcesKernelPdS_S_S_S_S_ddddi:
        /* <DEDUP_REMOVED lines=12> */
[----:B------:R-:W3:Y:S08]  /*00c0*/  LDC.64 R14, c[0x0][0x398] ;  /* 0x0000e600ff0e7b82 */ /* 0x000ef00000000a00 */
[----:B------:R-:W4:Y:S01]  /*00d0*/  LDC.64 R4, c[0x0][0x390] ;  /* 0x0000e400ff047b82 */ /* 0x000f220000000a00 */
[C---:B0-----:R-:W-:Y:S01]  /*00e0*/  IMAD.WIDE R2, R0.reuse, 0x8, R2 ;  /* 0x0000000800027825 */ /* 0x041fe200078e0202 */
[----:B------:R-:W0:Y:S05]  /*00f0*/  LDCU.128 UR8, c[0x0][0x3b0] ;  /* 0x00007600ff0877ac */ /* 0x000e2a0008000c00 */
[----:B-1----:R-:W5:Y:S01]  /*0100*/  LDG.E.64 R2, desc[UR4][R2.64] ;  /* 0x0000000402027981 */ /* 0x002f62000c1e1b00 */
[C---:B--2---:R-:W-:Y:S01]  /*0110*/  IMAD.WIDE R12, R0.reuse, 0x8, R12 ;  /* 0x00000008000c7825 */ /* 0x044fe200078e020c */
[----:B------:R-:W1:Y:S05]  /*0120*/  LDC.64 R6, c[0x0][0x3c8] ;  /* 0x0000f200ff067b82 */ /* 0x000e6a0000000a00 */
[----:B------:R-:W2:Y:S01]  /*0130*/  LDG.E.64 R12, desc[UR4][R12.64] ;  /* 0x000000040c0c7981 */ /* 0x000ea2000c1e1b00 */
[----:B---3--:R-:W-:-:S02]  /*0140*/  IMAD.WIDE R14, R0, 0x8, R14 ;  /* 0x00000008000e7825 */ /* 0x008fc400078e020e */
[----:B------:R-:W3:Y:S04]  /*0150*/  LDC.64 R8, c[0x0][0x3c0] ;  /* 0x0000f000ff087b82 */ /* 0x000ee80000000a00 */
[----:B------:R-:W2:Y:S01]  /*0160*/  LDG.E.64 R14, desc[UR4][R14.64] ;  /* 0x000000040e0e7981 */ /* 0x000ea2000c1e1b00 */
[----:B----4-:R-:W-:-:S06]  /*0170*/  IMAD.WIDE R4, R0, 0x8, R4 ;  /* 0x0000000800047825 */ /* 0x010fcc00078e0204 */
[----:B------:R-:W4:Y:S01]  /*0180*/  LDG.E.64 R4, desc[UR4][R4.64] ;  /* 0x0000000404047981 */ /* 0x000f22000c1e1b00 */
[----:B-1----:R-:W-:Y:S01]  /*0190*/  DMUL R6, R6, 4 ;  /* 0x4010000006067828 */ /* 0x002fe20000000000 */
[----:B------:R-:W-:Y:S02]  /*01a0*/  IMAD.MOV.U32 R16, RZ, RZ, 0x0 ;  /* 0x00000000ff107424 */ /* 0x000fe400078e00ff */
[----:B------:R-:W-:Y:S01]  /*01b0*/  IMAD.MOV.U32 R17, RZ, RZ, 0x3fd80000 ;  /* 0x3fd80000ff117424 */ /* 0x000fe200078e00ff */
[----:B------:R-:W-:Y:S04]  /*01c0*/  BSSY.RECONVERGENT B0, `(.L_x_14) ;  /* 0x000001b000007945 */ /* 0x000fe80003800200 */
[----:B-----5:R-:W-:-:S08]  /*01d0*/  DMUL R6, R2, R6 ;  /* 0x0000000602067228 */ /* 0x020fd00000000000 */
[----:B---3--:R-:W-:Y:S02]  /*01e0*/  DFMA R6, R8, R8, -R6 ;  /* 0x000000080806722b */ /* 0x008fe40000000806 */
[----:B------:R-:W-:-:S08]  /*01f0*/  DMUL R8, R2, 4 ;  /* 0x4010000002087828 */ /* 0x000fd00000000000 */
[----:B------:R-:W-:-:S06]  /*0200*/  DFMA R6, -R2, R8, R6 ;  /* 0x000000080206722b */ /* 0x000fcc0000000106 */
[----:B------:R-:W1:Y:S04]  /*0210*/  MUFU.RSQ64H R9, R7 ;  /* 0x0000000700097308 */ /* 0x000e680000001c00 */
[----:B------:R-:W-:-:S06]  /*0220*/  VIADD R8, R7, 0xfcb00000 ;  /* 0xfcb0000007087836 */ /* 0x000fcc0000000000 */
[----:B-1----:R-:W-:-:S08]  /*0230*/  DMUL R10, R8, R8 ;  /* 0x00000008080a7228 */ /* 0x002fd00000000000 */
[----:B------:R-:W-:-:S08]  /*0240*/  DFMA R10, R6, -R10, 1 ;  /* 0x3ff00000060a742b */ /* 0x000fd0000000080a */
[----:B------:R-:W-:Y:S02]  /*0250*/  DFMA R16, R10, R16, 0.5 ;  /* 0x3fe000000a10742b */ /* 0x000fe40000000010 */
[----:B------:R-:W-:-:S08]  /*0260*/  DMUL R10, R8, R10 ;  /* 0x0000000a080a7228 */ /* 0x000fd00000000000 */
[----:B------:R-:W-:Y:S02]  /*0270*/  DFMA R10, R16, R10, R8 ;  /* 0x0000000a100a722b */ /* 0x000fe40000000008 */
[----:B--2---:R-:W-:Y:S01]  /*0280*/  DADD R12, R12, -R14 ;  /* 0x000000000c0c7229 */ /* 0x004fe2000000080e */
[----:B------:R-:W-:-:S05]  /*0290*/  ISETP.GE.U32.AND P0, PT, R8, 0x7ca00000, PT ;  /* 0x7ca000000800780c */ /* 0x000fca0003f06070 */
[----:B------:R-:W-:Y:S02]  /*02a0*/  DMUL R14, R6, R10 ;  /* 0x0000000a060e7228 */ /* 0x000fe40000000000 */
[----:B----4-:R-:W-:Y:S02]  /*02b0*/  DADD R4, R2, -R4 ;  /* 0x0000000002047229 */ /* 0x010fe40000000804 */
[----:B0-----:R-:W-:Y:S01]  /*02c0*/  DMUL R12, R12, UR10 ;  /* 0x0000000a0c0c7c28 */ /* 0x001fe20008000000 */
[----:B------:R-:W-:-:S03]  /*02d0*/  VIADD R19, R11, 0xfff00000 ;  /* 0xfff000000b137836 */ /* 0x000fc60000000000 */
[----:B------:R-:W-:Y:S01]  /*02e0*/  DFMA R16, R14, -R14, R6 ;  /* 0x8000000e0e10722b */ /* 0x000fe20000000006 */
[----:B------:R-:W-:-:S03]  /*02f0*/  IMAD.MOV.U32 R18, RZ, RZ, R10 ;  /* 0x000000ffff127224 */ /* 0x000fc600078e000a */
[----:B------:R-:W-:-:S04]  /*0300*/  DFMA R4, R4, UR8, R12 ;  /* 0x0000000804047c2b */ /* 0x000fc8000800000c */
[----:B------:R-:W-:Y:S01]  /*0310*/  DFMA R12, R16, R18, R14 ;  /* 0x00000012100c722b */ /* 0x000fe2000000000e */
[----:B------:R-:W-:Y:S10]  /*0320*/  @!P0 BRA `(.L_x_15) ;  /* 0x0000000000108947 */ /* 0x000ff40003800000 */
[----:B------:R-:W-:-:S07]  /*0330*/  MOV R12, 0x350 ;  /* 0x00000350000c7802 */ /* 0x000fce0000000f00 */
[----:B------:R-:W-:Y:S05]  /*0340*/  CALL.REL.NOINC `($__internal_3_$__cuda_sm20_dsqrt_rn_f64_mediumpath_v1) ;  /* 0x0000000400f87944 */ /* 0x000fea0003c00000 */
[----:B------:R-:W-:Y:S02]  /*0350*/  IMAD.MOV.U32 R12, RZ, RZ, R8 ;  /* 0x000000ffff0c7224 */ /* 0x000fe400078e0008 */
[----:B------:R-:W-:-:S07]  /*0360*/  IMAD.MOV.U32 R13, RZ, RZ, R9 ;  /* 0x000000ffff0d7224 */ /* 0x000fce00078e0009 */
.L_x_15:
[----:B------:R-:W-:Y:S05]  /*0370*/  BSYNC.RECONVERGENT B0 ;  /* 0x0000000000007941 */ /* 0x000fea0003800200 */
.L_x_14:
[----:B------:R-:W0:Y:S01]  /*0380*/  LDC.64 R6, c[0x0][0x3c8] ;  /* 0x0000f200ff067b82 */ /* 0x000e220000000a00 */
[----:B------:R-:W-:Y:S01]  /*0390*/  BSSY.RECONVERGENT B0, `(.L_x_16) ;  /* 0x0000013000007945 */ /* 0x000fe20003800200 */
[----:B0-----:R-:W-:Y:S01]  /*03a0*/  DFMA R6, R2, 2, R6 ;  /* 0x400000000206782b */ /* 0x001fe20000000006 */
[----:B------:R-:W-:-:S05]  /*03b0*/  IMAD.MOV.U32 R2, RZ, RZ, 0x1 ;  /* 0x00000001ff027424 */ /* 0x000fca00078e00ff */
[----:B------:R-:W0:Y:S02]  /*03c0*/  MUFU.RCP64H R3, R7 ;  /* 0x0000000700037308 */ /* 0x000e240000001800 */
[----:B0-----:R-:W-:-:S08]  /*03d0*/  DFMA R8, -R6, R2, 1 ;  /* 0x3ff000000608742b */ /* 0x001fd00000000102 */
[----:B------:R-:W-:-:S08]  /*03e0*/  DFMA R8, R8, R8, R8 ;  /* 0x000000080808722b */ /* 0x000fd00000000008 */
[----:B------:R-:W-:Y:S02]  /*03f0*/  DFMA R2, R2, R8, R2 ;  /* 0x000000080202722b */ /* 0x000fe40000000002 */
[----:B------:R-:W-:-:S06]  /*0400*/  DMUL R8, R4, R12 ;  /* 0x0000000c04087228 */ /* 0x000fcc0000000000 */
[----:B------:R-:W-:-:S04]  /*0410*/  DFMA R10, -R6, R2, 1 ;  /* 0x3ff00000060a742b */ /* 0x000fc80000000102 */
[----:B------:R-:W-:-:S04]  /*0420*/  FSETP.GEU.AND P1, PT, |R9|, 6.5827683646048100446e-37, PT ;  /* 0x036000000900780b */ /* 0x000fc80003f2e200 */
[----:B------:R-:W-:-:S08]  /*0430*/  DFMA R2, R2, R10, R2 ;  /* 0x0000000a0202722b */ /* 0x000fd00000000002 */
[----:B------:R-:W-:-:S08]  /*0440*/  DMUL R10, R8, R2 ;  /* 0x00000002080a7228 */ /* 0x000fd00000000000 */
[----:B------:R-:W-:-:S08]  /*0450*/  DFMA R12, -R6, R10, R8 ;  /* 0x0000000a060c722b */ /* 0x000fd00000000108 */
[----:B------:R-:W-:-:S10]  /*0460*/  DFMA R2, R2, R12, R10 ;  /* 0x0000000c0202722b */ /* 0x000fd4000000000a */
[----:B------:R-:W-:-:S05]  /*0470*/  FFMA R10, RZ, R7, R3 ;  /* 0x00000007ff0a7223 */ /* 0x000fca0000000003 */
[----:B------:R-:W-:-:S13]  /*0480*/  FSETP.GT.AND P0, PT, |R10|, 1.469367938527859385e-39, PT ;  /* 0x001000000a00780b */ /* 0x000fda0003f04200 */
[----:B------:R-:W-:Y:S05]  /*0490*/  @P0 BRA P1, `(.L_x_17) ;  /* 0x0000000000080947 */ /* 0x000fea0000800000 */
[----:B------:R-:W-:-:S07]  /*04a0*/  MOV R12, 0x4c0 ;  /* 0x000004c0000c7802 */ /* 0x000fce0000000f00 */
[----:B------:R-:W-:Y:S05]  /*04b0*/  CALL.REL.NOINC `($__internal_2_$__cuda_sm20_div_rn_f64_full) ;  /* 0x0000000000287944 */ /* 0x000fea0003c00000 */
.L_x_17:
[----:B------:R-:W-:Y:S05]  /*04c0*/  BSYNC.RECONVERGENT B0 ;  /* 0x0000000000007941 */ /* 0x000fea0003800200 */
.L_x_16:
[----:B------:R-:W0:Y:S08]  /*04d0*/  LDC.64 R6, c[0x0][0x3a0] ;  /* 0x0000e800ff067b82 */ /* 0x000e300000000a00 */
[----:B------:R-:W1:Y:S01]  /*04e0*/  LDC.64 R8, c[0x0][0x3a8] ;  /* 0x0000ea00ff087b82 */ /* 0x000e620000000a00 */
[----:B0-----:R-:W-:-:S05]  /*04f0*/  IMAD.WIDE R6, R0, 0x8, R6 ;  /* 0x0000000800067825 */ /* 0x001fca00078e0206 */
[----:B------:R-:W-:Y:S01]  /*0500*/  STG.E.64 desc[UR4][R6.64], R4 ;  /* 0x0000000406007986 */ /* 0x000fe2000c101b04 */
[----:B-1----:R-:W-:-:S05]  /*0510*/  IMAD.WIDE R8, R0, 0x8, R8 ;  /* 0x0000000800087825 */ /* 0x002fca00078e0208 */
[----:B------:R-:W2:Y:S02]  /*0520*/  LDG.E.64 R10, desc[UR4][R8.64] ;  /* 0x00000004080a7981 */ /* 0x000ea4000c1e1b00 */
[----:B--2---:R-:W-:-:S07]  /*0530*/  DADD R10, R10, -R2 ;  /* 0x000000000a0a7229 */ /* 0x004fce0000000802 */
[----:B------:R-:W-:Y:S01]  /*0540*/  STG.E.64 desc[UR4][R8.64], R10 ;  /* 0x0000000a08007986 */ /* 0x000fe2000c101b04 */
[----:B------:R-:W-:Y:S05]  /*0550*/  EXIT ;  /* 0x000000000000794d */ /* 0x000fea0003800000 */
        .weak           $__internal_2_$__cuda_sm20_div_rn_f64_full
        .type           $__internal_2_$__cuda_sm20_div_rn_f64_full,@function
        .size           $__internal_2_$__cuda_sm20_div_rn_f64_full,($__internal_3_$__cuda_sm20_dsqrt_rn_f64_mediumpath_v1 - $__internal_2_$__cuda_sm20_div_rn_f64_full)
$__internal_2_$__cuda_sm20_div_rn_f64_full:
        /* <DEDUP_REMOVED lines=11> */
[----:B------:R-:W-:Y:S02]  /*0610*/  @!P2 LOP3.LUT R20, R7, 0x7ff00000, RZ, 0xc0, !PT ;  /* 0x7ff000000714a812 */ /* 0x000fe400078ec0ff */
[----:B------:R-:W0:Y:S02]  /*0620*/  MUFU.RCP64H R11, R3 ;  /* 0x00000003000b7308 */ /* 0x000e240000001800 */
[----:B------:R-:W-:Y:S01]  /*0630*/  @!P2 ISETP.GE.U32.AND P3, PT, R13, R20, PT ;  /* 0x000000140d00a20c */ /* 0x000fe20003f66070 */
[----:B------:R-:W-:Y:S01]  /*0640*/  @!P2 IMAD.MOV.U32 R20, RZ, RZ, RZ ;  /* 0x000000ffff14a224 */ /* 0x000fe200078e00ff */
[----:B0-----:R-:W-:-:S08]  /*0650*/  DFMA R14, R10, -R2, 1 ;  /* 0x3ff000000a0e742b */ /* 0x001fd00000000802 */
[----:B------:R-:W-:Y:S01]  /*0660*/  DFMA R18, R14, R14, R14 ;  /* 0x0000000e0e12722b */ /* 0x000fe2000000000e */
[----:B------:R-:W-:-:S05]  /*0670*/  IMAD.MOV.U32 R14, RZ, RZ, 0x1ca00000 ;  /* 0x1ca00000ff0e7424 */ /* 0x000fca00078e00ff */
[C---:B------:R-:W-:Y:S02]  /*0680*/  @!P2 SEL R15, R14.reuse, 0x63400000, !P3 ;  /* 0x634000000e0fa807 */ /* 0x040fe40005800000 */
[----:B------:R-:W-:Y:S01]  /*0690*/  DFMA R18, R10, R18, R10 ;  /* 0x000000120a12722b */ /* 0x000fe2000000000a */
[----:B------:R-:W-:Y:S01]  /*06a0*/  SEL R11, R14, 0x63400000, !P1 ;  /* 0x634000000e0b7807 */ /* 0x000fe20004800000 */
[----:B------:R-:W-:Y:S01]  /*06b0*/  IMAD.MOV.U32 R10, RZ, RZ, R8 ;  /* 0x000000ffff0a7224 */ /* 0x000fe200078e0008 */
[--C-:B------:R-:W-:Y:S02]  /*06c0*/  @!P2 LOP3.LUT R15, R15, 0x80000000, R9.reuse, 0xf8, !PT ;  /* 0x800000000f0fa812 */ /* 0x100fe400078ef809 */
[----:B------:R-:W-:Y:S02]  /*06d0*/  LOP3.LUT R11, R11, 0x800fffff, R9, 0xf8, !PT ;  /* 0x800fffff0b0b7812 */ /* 0x000fe400078ef809 */
[----:B------:R-:W-:Y:S01]  /*06e0*/  @!P2 LOP3.LUT R21, R15, 0x100000, RZ, 0xfc, !PT ;  /* 0x001000000f15a812 */ /* 0x000fe200078efcff */
[----:B------:R-:W-:-:S05]  /*06f0*/  DFMA R22, R18, -R2, 1 ;  /* 0x3ff000001216742b */ /* 0x000fca0000000802 */
[----:B------:R-:W-:-:S03]  /*0700*/  @!P2 DFMA R10, R10, 2, -R20 ;  /* 0x400000000a0aa82b */ /* 0x000fc60000000814 */
[----:B------:R-:W-:Y:S01]  /*0710*/  DFMA R18, R18, R22, R18 ;  /* 0x000000161212722b */ /* 0x000fe20000000012 */
[----:B------:R-:W-:Y:S02]  /*0720*/  IMAD.MOV.U32 R23, RZ, RZ, R13 ;  /* 0x000000ffff177224 */ /* 0x000fe400078e000d */
[----:B------:R-:W-:Y:S01]  /*0730*/  IMAD.MOV.U32 R22, RZ, RZ, R16 ;  /* 0x000000ffff167224 */ /* 0x000fe200078e0010 */
[----:B------:R-:W-:-:S03]  /*0740*/  @!P0 LOP3.LUT R22, R3, 0x7ff00000, RZ, 0xc0, !PT ;  /* 0x7ff0000003168812 */ /* 0x000fc600078ec0ff */
[----:B------:R-:W-:Y:S01]  /*0750*/  @!P2 LOP3.LUT R23, R11, 0x7ff00000, RZ, 0xc0, !PT ;  /* 0x7ff000000b17a812 */ /* 0x000fe200078ec0ff */
[----:B------:R-:W-:Y:S01]  /*0760*/  DMUL R20, R18, R10 ;  /* 0x0000000a12147228 */ /* 0x000fe20000000000 */
[----:B------:R-:W-:-:S03]  /*0770*/  VIADD R24, R22, 0xffffffff ;  /* 0xffffffff16187836 */ /* 0x000fc60000000000 */
[----:B------:R-:W-:-:S04]  /*0780*/  VIADD R15, R23, 0xffffffff ;  /* 0xffffffff170f7836 */ /* 0x000fc80000000000 */
        /* <DEDUP_REMOVED lines=22> */
[----:B------:R-:W-:Y:S01]  /*08f0*/  IMAD.MOV R3, RZ, RZ, -R13 ;  /* 0x000000ffff037224 */ /* 0x000fe200078e0a0d */
[----:B------:R-:W-:Y:S01]  /*0900*/  DMUL.RP R8, R16, R8 ;  /* 0x0000000810087228 */ /* 0x000fe20000008000 */
[----:B------:R-:W-:-:S06]  /*0910*/  IMAD.MOV.U32 R2, RZ, RZ, RZ ;  /* 0x000000ffff027224 */ /* 0x000fcc00078e00ff */
[----:B------:R-:W-:-:S03]  /*0920*/  DFMA R2, R14, -R2, R16 ;  /* 0x800000020e02722b */ /* 0x000fc60000000010 */
[----:B------:R-:W-:-:S03]  /*0930*/  LOP3.LUT R7, R9, R7, RZ, 0x3c, !PT ;  /* 0x0000000709077212 */ /* 0x000fc600078e3cff */
[----:B------:R-:W-:-:S04]  /*0940*/  IADD3 R2, PT, PT, -R13, -0x43300000, RZ ;  /* 0xbcd000000d027810 */ /* 0x000fc80007ffe1ff */
[----:B------:R-:W-:-:S04]  /*0950*/  FSETP.NEU.AND P0, PT, |R3|, R2, PT ;  /* 0x000000020300720b */ /* 0x000fc80003f0d200 */
[----:B------:R-:W-:Y:S02]  /*0960*/  FSEL R14, R8, R14, !P0 ;  /* 0x0000000e080e7208 */ /* 0x000fe40004000000 */
[----:B------:R-:W-:Y:S01]  /*0970*/  FSEL R15, R7, R15, !P0 ;  /* 0x0000000f070f7208 */ /* 0x000fe20004000000 */
[----:B------:R-:W-:Y:S06]  /*0980*/  BRA `(.L_x_20) ;  /* 0x0000000000547947 */ /* 0x000fec0003800000 */
.L_x_19:
        /* <DEDUP_REMOVED lines=16> */
.L_x_22:
[----:B------:R-:W-:Y:S01]  /*0a90*/  LOP3.LUT R15, R7, 0x80000, RZ, 0xfc, !PT ;  /* 0x00080000070f7812 */ /* 0x000fe200078efcff */
[----:B------:R-:W-:Y:S01]  /*0aa0*/  IMAD.MOV.U32 R14, RZ, RZ, R6 ;  /* 0x000000ffff0e7224 */ /* 0x000fe200078e0006 */
[----:B------:R-:W-:Y:S06]  /*0ab0*/  BRA `(.L_x_20) ;  /* 0x0000000000087947 */ /* 0x000fec0003800000 */
.L_x_21:
[----:B------:R-:W-:Y:S01]  /*0ac0*/  LOP3.LUT R15, R9, 0x80000, RZ, 0xfc, !PT ;  /* 0x00080000090f7812 */ /* 0x000fe200078efcff */
[----:B------:R-:W-:-:S07]  /*0ad0*/  IMAD.MOV.U32 R14, RZ, RZ, R8 ;  /* 0x000000ffff0e7224 */ /* 0x000fce00078e0008 */
.L_x_20:
[----:B------:R-:W-:Y:S05]  /*0ae0*/  BSYNC.RECONVERGENT B1 ;  /* 0x0000000000017941 */ /* 0x000fea0003800200 */
.L_x_18:
[----:B------:R-:W-:Y:S02]  /*0af0*/  IMAD.MOV.U32 R13, RZ, RZ, 0x0 ;  /* 0x00000000ff0d7424 */ /* 0x000fe400078e00ff */
[----:B------:R-:W-:Y:S02]  /*0b00*/  IMAD.MOV.U32 R2, RZ, RZ, R14 ;  /* 0x000000ffff027224 */ /* 0x000fe400078e000e */
[----:B------:R-:W-:Y:S01]  /*0b10*/  IMAD.MOV.U32 R3, RZ, RZ, R15 ;  /* 0x000000ffff037224 */ /* 0x000fe200078e000f */
[----:B------:R-:W-:Y:S06]  /*0b20*/  RET.REL.NODEC R12 `(_Z23updateThetaForcesKernelPdS_S_S_S_S_ddddi) ;  /* 0xfffffff40c347950 */ /* 0x000fec0003c3ffff */
        .weak           $__internal_3_$__cuda_sm20_dsqrt_rn_f64_mediumpath_v1
        .type           $__internal_3_$__cuda_sm20_dsqrt_rn_f64_mediumpath_v1,@function
        .size           $__internal_3_$__cuda_sm20_dsqrt_rn_f64_mediumpath_v1,(.L_x_86 - $__internal_3_$__cuda_sm20_dsqrt_rn_f64_mediumpath_v1)
$__internal_3_$__cuda_sm20_dsqrt_rn_f64_mediumpath_v1:
        /* <DEDUP_REMOVED lines=12> */
.L_x_24:
[----:B------:R-:W-:-:S14]  /*0bf0*/  DSETP.NE.AND P0, PT, R6, RZ, PT ;  /* 0x000000ff0600722a */ /* 0x000fdc0003f05000 */
[----:B------:R-:W-:Y:S05]  /*0c00*/  @!P0 BRA `(.L_x_26) ;  /* 0x0000000000588947 */ /* 0x000fea0003800000 */
[----:B------:R-:W-:-:S13]  /*0c10*/  ISETP.GE.AND P0, PT, R7, RZ, PT ;  /* 0x000000ff0700720c */ /* 0x000fda0003f06270 */
[----:B------:R-:W-:Y:S02]  /*0c20*/  @!P0 IMAD.MOV.U32 R8, RZ, RZ, 0x0 ;  /* 0x00000000ff088424 */ /* 0x000fe400078e00ff */
        /* <DEDUP_REMOVED lines=20> */
.L_x_26:
[----:B------:R-:W-:-:S11]  /*0d70*/  DADD R8, R6, R6 ;  /* 0x0000000006087229 */ /* 0x000fd60000000006 */
.L_x_25:
[----:B------:R-:W-:Y:S05]  /*0d80*/  BSYNC.RECONVERGENT B1 ;  /* 0x0000000000017941 */ /* 0x000fea0003800200 */
.L_x_23:
[----:B------:R-:W-:-:S04]  /*0d90*/  IMAD.MOV.U32 R13, RZ, RZ, 0x0 ;  /* 0x00000000ff0d7424 */ /* 0x000fc800078e00ff */
[----:B------:R-:W-:Y:S05]  /*0da0*/  RET.REL.NODEC R12 `(_Z23updateThetaForcesKernelPdS_S_S_S_S_ddddi) ;  /* 0xfffffff00c947950 */ /* 0x000fea0003c3ffff */
.L_x_27:
        /* <DEDUP_REMOVED lines=13> */
.L_x_86:


//--------------------- .text._Z23updateThetaPosVelKernelPdS_S_ddi --------------------------
	.section	.text._Z23updateThetaPosVelKernelPdS_S_ddi,"ax",@progbits
	.align	128
        .global         _Z23updateThetaPosVelKernelPdS_S_ddi
        .type           _Z23updateThetaPosVelKernelPdS_S_ddi,@function
        .size           _Z23updateThetaPosVelKernelPdS_S_ddi,(.L_x_87 - _Z23updateThetaPosVelKernelPdS_S_ddi)
        .other          _Z23updateThetaPosVelKernelPdS_S_ddi,@"STO_CUDA_ENTRY STV_DEFAULT"
_Z23updateThetaPosVelKernelPdS_S_ddi:
.text._Z23updateThetaPosVelKernelPdS_S_ddi:
[----:B------:R-:W-:Y:S01]  /*0000*/  LDC R1, c[0x0][0x37c] ;  /* 0x0000df00ff017b82 */ /* 0x000fe20000000800 */
[----:B------:R-:W0:Y:S07]  /*0010*/  S2R R3, SR_TID.X ;  /* 0x0000000000037919 */ /* 0x000e2e0000002100 */
[----:B------:R-:W0:Y:S01]  /*0020*/  S2UR UR4, SR_CTAID.X ;  /* 0x00000000000479c3 */ /* 0x000e220000002500 */
[----:B------:R-:W1:Y:S07]  /*0030*/  LDCU UR5, c[0x0][0x3a8] ;  /* 0x00007500ff0577ac */ /* 0x000e6e0008000800 */
[----:B------:R-:W0:Y:S02]  /*0040*/  LDC R2, c[0x0][0x360] ;  /* 0x0000d800ff027b82 */ /* 0x000e240000000800 */
[----:B0-----:R-:W-:-:S05]  /*0050*/  IMAD R2, R2, UR4, R3 ;  /* 0x0000000402027c24 */ /* 0x001fca000f8e0203 */
[----:B-1----:R-:W-:-:S13]  /*0060*/  ISETP.GE.AND P0, PT, R2, UR5, PT ;  /* 0x0000000502007c0c */ /* 0x002fda000bf06270 */
[----:B------:R-:W-:Y:S05]  /*0070*/  @P0 EXIT ;  /* 0x000000000000094d */ /* 0x000fea0003800000 */
[----:B------:R-:W0:Y:S01]  /*0080*/  LDC.64 R16, c[0x0][0x390] ;  /* 0x0000e400ff107b82 */ /* 0x000e220000000a00 */
[----:B------:R-:W1:Y:S01]  /*0090*/  LDCU.64 UR4, c[0x0][0x358] ;  /* 0x00006b00ff0477ac */ /* 0x000e620008000a00 */
[----:B------:R-:W2:Y:S06]  /*00a0*/  LDCU UR6, c[0x0][0x39c] ;  /* 0x00007380ff0677ac */ /* 0x000eac0008000800 */
[----:B------:R-:W3:Y:S08]  /*00b0*/  LDC.64 R14, c[0x0][0x388] ;  /* 0x0000e200ff0e7b82 */ /* 0x000ef00000000a00 */
[----:B------:R-:W4:Y:S01]  /*00c0*/  LDC.64 R4, c[0x0][0x398] ;  /* 0x0000e600ff047b82 */ /* 0x000f220000000a00 */
[----:B0-----:R-:W-:-:S07]  /*00d0*/  IMAD.WIDE R16, R2, 0x8, R16 ;  /* 0x0000000802107825 */ /* 0x001fce00078e0210 */
[----:B------:R-:W0:Y:S01]  /*00e0*/  LDC.64 R20, c[0x0][0x3a0] ;  /* 0x0000e800ff147b82 */ /* 0x000e220000000a00 */
[----:B-1----:R-:W4:Y:S01]  /*00f0*/  LDG.E.64 R8, desc[UR4][R16.64] ;  /* 0x0000000410087981 */ /* 0x002f22000c1e1b00 */
[----:B---3--:R-:W-:-:S05]  /*0100*/  IMAD.WIDE R14, R2, 0x8, R14 ;  /* 0x00000008020e7825 */ /* 0x008fca00078e020e */
[----:B------:R1:W5:Y:S01]  /*0110*/  LDG.E.64 R12, desc[UR4][R14.64] ;  /* 0x000000040e0c7981 */ /* 0x000362000c1e1b00 */
[----:B--2---:R-:W4:Y:S01]  /*0120*/  MUFU.RCP64H R11, UR6 ;  /* 0x00000006000b7d08 */ /* 0x004f220008001800 */
[----:B------:R-:W-:Y:S01]  /*0130*/  IMAD.MOV.U32 R10, RZ, RZ, 0x1 ;  /* 0x00000001ff0a7424 */ /* 0x000fe200078e00ff */
[----:B------:R-:W2:Y:S01]  /*0140*/  LDC R3, c[0x0][0x39c] ;  /* 0x0000e700ff037b82 */ /* 0x000ea20000000800 */
[----:B------:R-:W-:Y:S04]  /*0150*/  BSSY.RECONVERGENT B0, `(.L_x_28) ;  /* 0x0000015000007945 */ /* 0x000fe80003800200 */
[----:B----4-:R-:W-:-:S08]  /*0160*/  DFMA R6, R10, -R4, 1 ;  /* 0x3ff000000a06742b */ /* 0x010fd00000000804 */
[----:B------:R-:W-:Y:S02]  /*0170*/  DFMA R18, R6, R6, R6 ;  /* 0x000000060612722b */ /* 0x000fe40000000006 */
[----:B0-----:R-:W-:-:S06]  /*0180*/  DMUL R6, R20, R20 ;  /* 0x0000001414067228 */ /* 0x001fcc0000000000 */
[----:B------:R-:W-:Y:S02]  /*0190*/  DFMA R18, R10, R18, R10 ;  /* 0x000000120a12722b */ /* 0x000fe4000000000a */
[----:B------:R-:W-:-:S06]  /*01a0*/  DMUL R6, R6, R8 ;  /* 0x0000000806067228 */ /* 0x000fcc0000000000 */
[----:B------:R-:W-:Y:S02]  /*01b0*/  DFMA R8, R18, -R4, 1 ;  /* 0x3ff000001208742b */ /* 0x000fe40000000804 */
[----:B------:R-:W-:-:S06]  /*01c0*/  DMUL R6, R6, 0.5 ;  /* 0x3fe0000006067828 */ /* 0x000fcc0000000000 */
[----:B------:R-:W-:-:S08]  /*01d0*/  DFMA R8, R18, R8, R18 ;  /* 0x000000081208722b */ /* 0x000fd00000000012 */
[----:B------:R-:W-:Y:S01]  /*01e0*/  DMUL R10, R6, R8 ;  /* 0x00000008060a7228 */ /* 0x000fe20000000000 */
[----:B------:R-:W-:-:S07]  /*01f0*/  FSETP.GEU.AND P1, PT, |R7|, 6.5827683646048100446e-37, PT ;  /* 0x036000000700780b */ /* 0x000fce0003f2e200 */
[----:B------:R-:W-:-:S08]  /*0200*/  DFMA R4, R10, -R4, R6 ;  /* 0x800000040a04722b */ /* 0x000fd00000000006 */
[----:B------:R-:W-:-:S10]  /*0210*/  DFMA R4, R8, R4, R10 ;  /* 0x000000040804722b */ /* 0x000fd4000000000a */
[----:B------:R-:W-:Y:S01]  /*0220*/  FFMA R0, RZ, UR6, R5 ;  /* 0x00000006ff007c23 */ /* 0x000fe20008000005 */
[----:B------:R-:W0:Y:S04]  /*0230*/  LDCU UR6, c[0x0][0x398] ;  /* 0x00007300ff0677ac */ /* 0x000e280008000800 */
[----:B------:R-:W-:-:S13]  /*0240*/  FSETP.GT.AND P0, PT, |R0|, 1.469367938527859385e-39, PT ;  /* 0x001000000000780b */ /* 0x000fda0003f04200 */
[----:B-12---:R-:W-:Y:S05]  /*0250*/  @P0 BRA P1, `(.L_x_29) ;  /* 0x0000000000100947 */ /* 0x006fea0000800000 */
[----:B------:R-:W-:-:S07]  /*0260*/  MOV R0, 0x280 ;  /* 0x0000028000007802 */ /* 0x000fce0000000f00 */
[----:B0----5:R-:W-:Y:S05]  /*0270*/  CALL.REL.NOINC `($__internal_4_$__cuda_sm20_div_rn_f64_full) ;  /* 0x0000000000a07944 */ /* 0x021fea0003c00000 */
[----:B------:R-:W-:Y:S02]  /*0280*/  IMAD.MOV.U32 R4, RZ, RZ, R6 ;  /* 0x000000ffff047224 */ /* 0x000fe400078e0006 */
[----:B------:R-:W-:-:S07]  /*0290*/  IMAD.MOV.U32 R5, RZ, RZ, R7 ;  /* 0x000000ffff057224 */ /* 0x000fce00078e0007 */
.L_x_29:
[----:B0-----:R-:W-:Y:S05]  /*02a0*/  BSYNC.RECONVERGENT B0 ;  /* 0x0000000000007941 */ /* 0x001fea0003800200 */
.L_x_28:
[----:B------:R-:W0:Y:S01]  /*02b0*/  LDC.64 R6, c[0x0][0x380] ;  /* 0x0000e000ff067b82 */ /* 0x000e220000000a00 */
[----:B------:R-:W1:Y:S01]  /*02c0*/  LDCU.64 UR8, c[0x0][0x3a0] ;  /* 0x00007400ff0877ac */ /* 0x000e620008000a00 */
[----:B------:R-:W2:Y:S01]  /*02d0*/  LDCU UR7, c[0x0][0x39c] ;  /* 0x00007380ff0777ac */ /* 0x000ea20008000800 */
[----:B0-----:R-:W-:-:S05]  /*02e0*/  IMAD.WIDE R6, R2, 0x8, R6 ;  /* 0x0000000802067825 */ /* 0x001fca00078e0206 */
[----:B------:R-:W3:Y:S01]  /*02f0*/  LDG.E.64 R8, desc[UR4][R6.64] ;  /* 0x0000000406087981 */ /* 0x000ee2000c1e1b00 */
[----:B-1---5:R-:W-:Y:S01]  /*0300*/  DFMA R12, R12, UR8, R4 ;  /* 0x000000080c0c7c2b */ /* 0x022fe20008000004 */
[----:B--2---:R-:W0:Y:S01]  /*0310*/  MUFU.RCP64H R5, UR7 ;  /* 0x0000000700057d08 */ /* 0x004e220008001800 */
[----:B------:R-:W-:-:S06]  /*0320*/  IMAD.MOV.U32 R4, RZ, RZ, 0x1 ;  /* 0x00000001ff047424 */ /* 0x000fcc00078e00ff */
[----:B---3--:R-:W-:Y:S02]  /*0330*/  DADD R8, R12, R8 ;  /* 0x000000000c087229 */ /* 0x008fe40000000008 */
[----:B------:R-:W0:Y:S05]  /*0340*/  LDC.64 R12, c[0x0][0x398] ;  /* 0x0000e600ff0c7b82 */ /* 0x000e2a0000000a00 */
[----:B------:R1:W-:Y:S04]  /*0350*/  STG.E.64 desc[UR4][R6.64], R8 ;  /* 0x0000000806007986 */ /* 0x0003e8000c101b04 */
[----:B------:R-:W2:Y:S01]  /*0360*/  LDG.E.64 R16, desc[UR4][R16.64] ;  /* 0x0000000410107981 */ /* 0x000ea2000c1e1b00 */
[----:B------:R-:W-:Y:S01]  /*0370*/  BSSY.RECONVERGENT B0, `(.L_x_30) ;  /* 0x0000014000007945 */ /* 0x000fe20003800200 */
[----:B0-----:R-:W-:-:S08]  /*0380*/  DFMA R10, R4, -R12, 1 ;  /* 0x3ff00000040a742b */ /* 0x001fd0000000080c */
[----:B------:R-:W-:-:S08]  /*0390*/  DFMA R10, R10, R10, R10 ;  /* 0x0000000a0a0a722b */ /* 0x000fd0000000000a */
[----:B------:R-:W-:-:S08]  /*03a0*/  DFMA R4, R4, R10, R4 ;  /* 0x0000000a0404722b */ /* 0x000fd00000000004 */
[----:B------:R-:W-:-:S08]  /*03b0*/  DFMA R18, R4, -R12, 1 ;  /* 0x3ff000000412742b */ /* 0x000fd0000000080c */
[----:B------:R-:W-:Y:S02]  /*03c0*/  DFMA R18, R4, R18, R4 ;  /* 0x000000120412722b */ /* 0x000fe40000000004 */
[----:B--2---:R-:W-:-:S08]  /*03d0*/  DMUL R10, R16, UR8 ;  /* 0x00000008100a7c28 */ /* 0x004fd00008000000 */
[----:B------:R-:W-:Y:S02]  /*03e0*/  DMUL R4, R18, R10 ;  /* 0x0000000a12047228 */ /* 0x000fe40000000000 */
[----:B------:R-:W-:-:S06]  /*03f0*/  FSETP.GEU.AND P1, PT, |R11|, 6.5827683646048100446e-37, PT ;  /* 0x036000000b00780b */ /* 0x000fcc0003f2e200 */
[----:B-1----:R-:W-:-:S08]  /*0400*/  DFMA R6, R4, -R12, R10 ;  /* 0x8000000c0406722b */ /* 0x002fd0000000000a */
[----:B------:R-:W-:-:S10]  /*0410*/  DFMA R4, R18, R6, R4 ;  /* 0x000000061204722b */ /* 0x000fd40000000004 */
[----:B------:R-:W-:-:S05]  /*0420*/  FFMA R0, RZ, UR7, R5 ;  /* 0x00000007ff007c23 */ /* 0x000fca0008000005 */
[----:B------:R-:W-:-:S13]  /*0430*/  FSETP.GT.AND P0, PT, |R0|, 1.469367938527859385e-39, PT ;  /* 0x001000000000780b */ /* 0x000fda0003f04200 */
[----:B------:R-:W-:Y:S05]  /*0440*/  @P0 BRA P1, `(.L_x_31) ;  /* 0x0000000000180947 */ /* 0x000fea0000800000 */
[----:B------:R-:W-:Y:S01]  /*0450*/  IMAD.MOV.U32 R6, RZ, RZ, R10 ;  /* 0x000000ffff067224 */ /* 0x000fe200078e000a */
[----:B------:R-:W-:Y:S01]  /*0460*/  MOV R0, 0x490 ;  /* 0x0000049000007802 */ /* 0x000fe20000000f00 */
[----:B------:R-:W-:-:S07]  /*0470*/  IMAD.MOV.U32 R7, RZ, RZ, R11 ;  /* 0x000000ffff077224 */ /* 0x000fce00078e000b */
[----:B------:R-:W-:Y:S05]  /*0480*/  CALL.REL.NOINC `($__internal_4_$__cuda_sm20_div_rn_f64_full) ;  /* 0x00000000001c7944 */ /* 0x000fea0003c00000 */
[----:B------:R-:W-:Y:S02]  /*0490*/  IMAD.MOV.U32 R4, RZ, RZ, R6 ;  /* 0x000000ffff047224 */ /* 0x000fe400078e0006 */
[----:B------:R-:W-:-:S07]  /*04a0*/  IMAD.MOV.U32 R5, RZ, RZ, R7 ;  /* 0x000000ffff057224 */ /* 0x000fce00078e0007 */
.L_x_31:
[----:B------:R-:W-:Y:S05]  /*04b0*/  BSYNC.RECONVERGENT B0 ;  /* 0x0000000000007941 */ /* 0x000fea0003800200 */
.L_x_30:
[----:B------:R-:W2:Y:S02]  /*04c0*/  LDG.E.64 R2, desc[UR4][R14.64] ;  /* 0x000000040e027981 */ /* 0x000ea4000c1e1b00 */
[----:B--2---:R-:W-:-:S07]  /*04d0*/  DADD R2, R2, R4 ;  /* 0x0000000002027229 */ /* 0x004fce0000000004 */
[----:B------:R-:W-:Y:S01]  /*04e0*/  STG.E.64 desc[UR4][R14.64], R2 ;  /* 0x000000020e007986 */ /* 0x000fe2000c101b04 */
[----:B------:R-:W-:Y:S05]  /*04f0*/  EXIT ;  /* 0x000000000000794d */ /* 0x000fea0003800000 */
        .weak           $__internal_4_$__cuda_sm20_div_rn_f64_full
        .type           $__internal_4_$__cuda_sm20_div_rn_f64_full,@function
        .size           $__internal_4_$__cuda_sm20_div_rn_f64_full,(.L_x_87 - $__internal_4_$__cuda_sm20_div_rn_f64_full)
$__internal_4_$__cuda_sm20_div_rn_f64_full:
[C---:B------:R-:W-:Y:S01]  /*0500*/  FSETP.GEU.AND P0, PT, |R3|.reuse, 1.469367938527859385e-39, PT ;  /* 0x001000000300780b */ /* 0x040fe20003f0e200 */
[----:B------:R-:W-:Y:S01]  /*0510*/  IMAD.U32 R8, RZ, RZ, UR6 ;  /* 0x00000006ff087e24 */ /* 0x000fe2000f8e00ff */
[----:B------:R-:W-:Y:S01]  /*0520*/  LOP3.LUT R4, R3, 0x800fffff, RZ, 0xc0, !PT ;  /* 0x800fffff03047812 */ /* 0x000fe200078ec0ff */
[----:B------:R-:W-:Y:S01]  /*0530*/  IMAD.MOV.U32 R9, RZ, RZ, R3 ;  /* 0x000000ffff097224 */ /* 0x000fe200078e0003 */
[C---:B------:R-:W-:Y:S01]  /*0540*/  FSETP.GEU.AND P2, PT, |R7|.reuse, 1.469367938527859385e-39, PT ;  /* 0x001000000700780b */ /* 0x040fe20003f4e200 */
[----:B------:R-:W-:Y:S01]  /*0550*/  IMAD.U32 R10, RZ, RZ, UR6 ;  /* 0x00000006ff0a7e24 */ /* 0x000fe2000f8e00ff */
[----:B------:R-:W-:Y:S01]  /*0560*/  LOP3.LUT R11, R4, 0x3ff00000, RZ, 0xfc, !PT ;  /* 0x3ff00000040b7812 */ /* 0x000fe200078efcff */
[----:B------:R-:W-:Y:S01]  /*0570*/  IMAD.MOV.U32 R22, RZ, RZ, 0x1 ;  /* 0x00000001ff167424 */ /* 0x000fe200078e00ff */
[----:B------:R-:W-:Y:S01]  /*0580*/  LOP3.LUT R4, R7, 0x7ff00000, RZ, 0xc0, !PT ;  /* 0x7ff0000007047812 */ /* 0x000fe200078ec0ff */
[----:B------:R-:W-:Y:S01]  /*0590*/  BSSY.RECONVERGENT B1, `(.L_x_32) ;  /* 0x0000050000017945 */ /* 0x000fe20003800200 */
[----:B------:R-:W-:-:S03]  /*05a0*/  LOP3.LUT R27, R3, 0x7ff00000, RZ, 0xc0, !PT ;  /* 0x7ff00000031b7812 */ /* 0x000fc600078ec0ff */
[----:B------:R-:W-:Y:S01]  /*05b0*/  @!P0 DMUL R10, R8, 8.98846567431157953865e+307 ;  /* 0x7fe00000080a8828 */ /* 0x000fe20000000000 */
[----:B------:R-:W-:-:S03]  /*05c0*/  ISETP.GE.U32.AND P1, PT, R4, R27, PT ;  /* 0x0000001b0400720c */ /* 0x000fc60003f26070 */
[----:B------:R-:W-:Y:S02]  /*05d0*/  @!P2 LOP3.LUT R5, R9, 0x7ff00000, RZ, 0xc0, !PT ;  /* 0x7ff000000905a812 */ /* 0x000fe400078ec0ff */
[----:B------:R-:W0:Y:S02]  /*05e0*/  MUFU.RCP64H R23, R11 ;  /* 0x0000000b00177308 */ /* 0x000e240000001800 */
[----:B------:R-:W-:Y:S01]  /*05f0*/  @!P2 ISETP.GE.U32.AND P3, PT, R4, R5, PT ;  /* 0x000000050400a20c */ /* 0x000fe20003f66070 */
[----:B------:R-:W-:Y:S01]  /*0600*/  IMAD.MOV.U32 R5, RZ, RZ, 0x1ca00000 ;  /* 0x1ca00000ff057424 */ /* 0x000fe200078e00ff */
[----:B------:R-:W-:-:S04]  /*0610*/  @!P0 LOP3.LUT R27, R11, 0x7ff00000, RZ, 0xc0, !PT ;  /* 0x7ff000000b1b8812 */ /* 0x000fc800078ec0ff */
[----:B------:R-:W-:-:S04]  /*0620*/  @!P2 SEL R21, R5, 0x63400000, !P3 ;  /* 0x634000000515a807 */ /* 0x000fc80005800000 */
[----:B------:R-:W-:-:S04]  /*0630*/  @!P2 LOP3.LUT R24, R21, 0x80000000, R7, 0xf8, !PT ;  /* 0x800000001518a812 */ /* 0x000fc800078ef807 */
[----:B------:R-:W-:Y:S01]  /*0640*/  @!P2 LOP3.LUT R25, R24, 0x100000, RZ, 0xfc, !PT ;  /* 0x001000001819a812 */ /* 0x000fe200078efcff */
[----:B0-----:R-:W-:Y:S01]  /*0650*/  DFMA R18, R22, -R10, 1 ;  /* 0x3ff000001612742b */ /* 0x001fe2000000080a */
[----:B------:R-:W-:-:S07]  /*0660*/  @!P2 IMAD.MOV.U32 R24, RZ, RZ, RZ ;  /* 0x000000ffff18a224 */ /* 0x000fce00078e00ff */
[----:B------:R-:W-:-:S08]  /*0670*/  DFMA R18, R18, R18, R18 ;  /* 0x000000121212722b */ /* 0x000fd00000000012 */
[----:B------:R-:W-:Y:S01]  /*0680*/  DFMA R22, R22, R18, R22 ;  /* 0x000000121616722b */ /* 0x000fe20000000016 */
[----:B------:R-:W-:Y:S01]  /*0690*/  SEL R19, R5, 0x63400000, !P1 ;  /* 0x6340000005137807 */ /* 0x000fe20004800000 */
[----:B------:R-:W-:-:S03]  /*06a0*/  IMAD.MOV.U32 R18, RZ, RZ, R6 ;  /* 0x000000ffff127224 */ /* 0x000fc600078e0006 */
[----:B------:R-:W-:-:S03]  /*06b0*/  LOP3.LUT R19, R19, 0x800fffff, R7, 0xf8, !PT ;  /* 0x800fffff13137812 */ /* 0x000fc600078ef807 */
[----:B------:R-:W-:-:S03]  /*06c0*/  DFMA R20, R22, -R10, 1 ;  /* 0x3ff000001614742b */ /* 0x000fc6000000080a */
[----:B------:R-:W-:-:S05]  /*06d0*/  @!P2 DFMA R18, R18, 2, -R24 ;  /* 0x400000001212a82b */ /* 0x000fca0000000818 */
[----:B------:R-:W-:-:S08]  /*06e0*/  DFMA R20, R22, R20, R22 ;  /* 0x000000141614722b */ /* 0x000fd00000000016 */
[----:B------:R-:W-:-:S08]  /*06f0*/  DMUL R22, R20, R18 ;  /* 0x0000001214167228 */ /* 0x000fd00000000000 */
[----:B------:R-:W-:-:S08]  /*0700*/  DFMA R24, R22, -R10, R18 ;  /* 0x8000000a1618722b */ /* 0x000fd00000000012 */
[----:B------:R-:W-:Y:S01]  /*0710*/  DFMA R24, R20, R24, R22 ;  /* 0x000000181418722b */ /* 0x000fe20000000016 */
[----:B------:R-:W-:Y:S01]  /*0720*/  IMAD.MOV.U32 R20, RZ, RZ, R4 ;  /* 0x000000ffff147224 */ /* 0x000fe200078e0004 */
[----:B------:R-:W-:Y:S01]  /*0730*/  @!P2 LOP3.LUT R20, R19, 0x7ff00000, RZ, 0xc0, !PT ;  /* 0x7ff000001314a812 */ /* 0x000fe200078ec0ff */
[----:B------:R-:W-:-:S04]  /*0740*/  VIADD R22, R27, 0xffffffff ;  /* 0xffffffff1b167836 */ /* 0x000fc80000000000 */
[----:B------:R-:W-:-:S05]  /*0750*/  VIADD R21, R20, 0xffffffff ;  /* 0xffffffff14157836 */ /* 0x000fca0000000000 */
[----:B------:R-:W-:-:S04]  /*0760*/  ISETP.GT.U32.AND P0, PT, R21, 0x7feffffe, PT ;  /* 0x7feffffe1500780c */ /* 0x000fc80003f04070 */
[----:B------:R-:W-:-:S13]  /*0770*/  ISETP.GT.U32.OR P0, PT, R22, 0x7feffffe, P0 ;  /* 0x7feffffe1600780c */ /* 0x000fda0000704470 */
[----:B------:R-:W-:Y:S05]  /*0780*/  @P0 BRA `(.L_x_33) ;  /* 0x00000000006c0947 */ /* 0x000fea0003800000 */
[----:B------:R-:W-:Y:S01]  /*0790*/  LOP3.LUT R7, R9, 0x7ff00000, RZ, 0xc0, !PT ;  /* 0x7ff0000009077812 */ /* 0x000fe200078ec0ff */
[----:B------:R-:W-:-:S03]  /*07a0*/  IMAD.MOV.U32 R20, RZ, RZ, RZ ;  /* 0x000000ffff147224 */ /* 0x000fc600078e00ff */
[CC--:B------:R-:W-:Y:S02]  /*07b0*/  VIADDMNMX R6, R4.reuse, -R7.reuse, 0xb9600000, !PT ;  /* 0xb960000004067446 */ /* 0x0c0fe40007800907 */
[----:B------:R-:W-:Y:S02]  /*07c0*/  ISETP.GE.U32.AND P0, PT, R4, R7, PT ;  /* 0x000000070400720c */ /* 0x000fe40003f06070 */
[----:B------:R-:W-:Y:S02]  /*07d0*/  VIMNMX R6, PT, PT, R6, 0x46a00000, PT ;  /* 0x46a0000006067848 */ /* 0x000fe40003fe0100 */
[----:B------:R-:W-:-:S05]  /*07e0*/  SEL R5, R5, 0x63400000, !P0 ;  /* 0x6340000005057807 */ /* 0x000fca0004000000 */
[----:B------:R-:W-:-:S04]  /*07f0*/  IMAD.IADD R6, R6, 0x1, -R5 ;  /* 0x0000000106067824 */ /* 0x000fc800078e0a05 */
        /* <DEDUP_REMOVED lines=20> */
.L_x_33:
        /* <DEDUP_REMOVED lines=16> */
.L_x_36:
[----:B------:R-:W-:Y:S01]  /*0a40*/  LOP3.LUT R5, R9, 0x80000, RZ, 0xfc, !PT ;  /* 0x0008000009057812 */ /* 0x000fe200078efcff */
[----:B------:R-:W-:Y:S01]  /*0a50*/  IMAD.MOV.U32 R4, RZ, RZ, R8 ;  /* 0x000000ffff047224 */ /* 0x000fe200078e0008 */
[----:B------:R-:W-:Y:S06]  /*0a60*/  BRA `(.L_x_34) ;  /* 0x0000000000087947 */ /* 0x000fec0003800000 */
.L_x_35:
[----:B------:R-:W-:Y:S01]  /*0a70*/  LOP3.LUT R5, R7, 0x80000, RZ, 0xfc, !PT ;  /* 0x0008000007057812 */ /* 0x000fe200078efcff */
[----:B------:R-:W-:-:S07]  /*0a80*/  IMAD.MOV.U32 R4, RZ, RZ, R6 ;  /* 0x000000ffff047224 */ /* 0x000fce00078e0006 */
.L_x_34:
[----:B------:R-:W-:Y:S05]  /*0a90*/  BSYNC.RECONVERGENT B1 ;  /* 0x0000000000017941 */ /* 0x000fea0003800200 */
.L_x_32:
[----:B------:R-:W-:Y:S02]  /*0aa0*/  IMAD.MOV.U32 R6, RZ, RZ, R4 ;  /* 0x000000ffff067224 */ /* 0x000fe400078e0004 */
[----:B------:R-:W-:Y:S02]  /*0ab0*/  IMAD.MOV.U32 R7, RZ, RZ, R5 ;  /* 0x000000ffff077224 */ /* 0x000fe400078e0005 */
[----:B------:R-:W-:Y:S02]  /*0ac0*/  IMAD.MOV.U32 R4, RZ, RZ, R0 ;  /* 0x000000ffff047224 */ /* 0x000fe400078e0000 */
[----:B------:R-:W-:-:S04]  /*0ad0*/  IMAD.MOV.U32 R5, RZ, RZ, 0x0 ;  /* 0x00000000ff057424 */ /* 0x000fc800078e00ff */
[----:B------:R-:W-:Y:S05]  /*0ae0*/  RET.REL.NODEC R4 `(_Z23updateThetaPosVelKernelPdS_S_ddi) ;  /* 0xfffffff404447950 */ /* 0x000fea0003c3ffff */
.L_x_37:
        /* <DEDUP_REMOVED lines=9> */
.L_x_87:


//--------------------- .text._Z24checkUnphysicalPhiKernelPKdS0_Pbddi --------------------------
	.section	.text._Z24checkUnphysicalPhiKernelPKdS0_Pbddi,"ax",@progbits
	.align	128
        .global         _Z24checkUnphysicalPhiKernelPKdS0_Pbddi
        .type           _Z24checkUnphysicalPhiKernelPKdS0_Pbddi,@function
        .size           _Z24checkUnphysicalPhiKernelPKdS0_Pbddi,(.L_x_95 - _Z24checkUnphysicalPhiKernelPKdS0_Pbddi)
        .other          _Z24checkUnphysicalPhiKernelPKdS0_Pbddi,@"STO_CUDA_ENTRY STV_DEFAULT"
_Z24checkUnphysicalPhiKernelPKdS0_Pbddi:
.text._Z24checkUnphysicalPhiKernelPKdS0_Pbddi:
[----:B------:R-:W-:Y:S01]  /*0000*/  LDC R1, c[0x0][0x37c] ;  /* 0x0000df00ff017b82 */ /* 0x000fe20000000800 */
[----:B------:R-:W0:Y:S07]  /*0010*/  S2R R0, SR_TID.X ;  /* 0x0000000000007919 */ /* 0x000e2e0000002100 */
[----:B------:R-:W1:Y:S01]  /*0020*/  S2UR UR6, SR_CTAID.X ;  /* 0x00000000000679c3 */ /* 0x000e620000002500 */
[----:B------:R-:W2:Y:S01]  /*0030*/  LDCU UR4, c[0x0][0x3a8] ;  /* 0x00007500ff0477ac */ /* 0x000ea20008000800 */
[----:B------:R-:W-:Y:S01]  /*0040*/  BSSY.RECONVERGENT B0, `(.L_x_38) ;  /* 0x0000024000007945 */ /* 0x000fe20003800200 */
[----:B------:R-:W3:Y:S05]  /*0050*/  LDCU.64 UR8, c[0x0][0x358] ;  /* 0x00006b00ff0877ac */ /* 0x000eea0008000a00 */
[----:B------:R-:W1:Y:S01]  /*0060*/  LDC R7, c[0x0][0x360] ;  /* 0x0000d800ff077b82 */ /* 0x000e620000000800 */
[----:B--2---:R-:W-:Y:S01]  /*0070*/  UIADD3 UR4, UPT, UPT, UR4, -0x1, URZ ;  /* 0xffffffff04047890 */ /* 0x004fe2000fffe0ff */
[----:B0-----:R-:W-:Y:S01]  /*0080*/  ISETP.NE.AND P0, PT, R0, RZ, PT ;  /* 0x000000ff0000720c */ /* 0x001fe20003f05270 */
[----:B-1----:R-:W-:-:S05]  /*0090*/  IMAD R7, R7, UR6, R0 ;  /* 0x0000000607077c24 */ /* 0x002fca000f8e0200 */
[----:B------:R-:W-:-:S07]  /*00a0*/  ISETP.GE.AND P1, PT, R7, UR4, PT ;  /* 0x0000000407007c0c */ /* 0x000fce000bf26270 */
[----:B------:R-:W0:Y:S01]  /*00b0*/  @!P0 S2R R3, SR_CgaCtaId ;  /* 0x0000000000038919 */ /* 0x000e220000008800 */
[----:B------:R-:W-:-:S04]  /*00c0*/  @!P0 MOV R0, 0x400 ;  /* 0x0000040000008802 */ /* 0x000fc80000000f00 */
[----:B0-----:R-:W-:-:S05]  /*00d0*/  @!P0 LEA R0, R3, R0, 0x18 ;  /* 0x0000000003008211 */ /* 0x001fca00078ec0ff */
[----:B------:R0:W-:Y:S01]  /*00e0*/  @!P0 STS.U8 [R0], RZ ;  /* 0x000000ff00008388 */ /* 0x0001e20000000000 */
[----:B------:R-:W-:Y:S06]  /*00f0*/  BAR.SYNC.DEFER_BLOCKING 0x0 ;  /* 0x0000000000007b1d */ /* 0x000fec0000010000 */
[----:B---3--:R-:W-:Y:S05]  /*0100*/  @P1 BRA `(.L_x_39) ;  /* 0x00000000005c1947 */ /* 0x008fea0003800000 */
[----:B------:R-:W1:Y:S01]  /*0110*/  LDC.64 R2, c[0x0][0x380] ;  /* 0x0000e000ff027b82 */ /* 0x000e620000000a00 */
[----:B------:R-:W2:Y:S07]  /*0120*/  LDCU.64 UR4, c[0x0][0x398] ;  /* 0x00007300ff0477ac */ /* 0x000eae0008000a00 */
[----:B------:R-:W3:Y:S08]  /*0130*/  LDC.64 R4, c[0x0][0x388] ;  /* 0x0000e200ff047b82 */ /* 0x000ef00000000a00 */
[----:B------:R-:W2:Y:S01]  /*0140*/  LDC.64 R8, c[0x0][0x3a0] ;  /* 0x0000e800ff087b82 */ /* 0x000ea20000000a00 */
[----:B-1----:R-:W-:-:S06]  /*0150*/  IMAD.WIDE R2, R7, 0x8, R2 ;  /* 0x0000000807027825 */ /* 0x002fcc00078e0202 */
[----:B------:R-:W4:Y:S01]  /*0160*/  LDG.E.64 R2, desc[UR8][R2.64] ;  /* 0x0000000802027981 */ /* 0x000f22000c1e1b00 */
[----:B---3--:R-:W-:-:S06]  /*0170*/  IMAD.WIDE R4, R7, 0x8, R4 ;  /* 0x0000000807047825 */ /* 0x008fcc00078e0204 */
[----:B------:R-:W4:Y:S01]  /*0180*/  LDG.E.64 R4, desc[UR8][R4.64] ;  /* 0x0000000804047981 */ /* 0x000f22000c1e1b00 */
[----:B--2---:R-:W-:Y:S02]  /*0190*/  DADD R8, -R8, UR4 ;  /* 0x0000000408087e29 */ /* 0x004fe40008000100 */
[----:B----4-:R-:W-:-:S08]  /*01a0*/  DADD R6, R2, -R4 ;  /* 0x0000000002067229 */ /* 0x010fd00000000804 */
[----:B------:R-:W-:-:S14]  /*01b0*/  DSETP.GT.AND P1, PT, |R6|, R8, PT ;  /* 0x000000080600722a */ /* 0x000fdc0003f24200 */
[----:B------:R-:W-:Y:S05]  /*01c0*/  @!P1 BRA `(.L_x_39) ;  /* 0x00000000002c9947 */ /* 0x000fea0003800000 */
[----:B0-----:R-:W0:Y:S01]  /*01d0*/  S2R R0, SR_LANEID ;  /* 0x0000000000007919 */ /* 0x001e220000000000 */
[----:B------:R-:W-:Y:S01]  /*01e0*/  IMAD.MOV.U32 R2, RZ, RZ, 0x1 ;  /* 0x00000001ff027424 */ /* 0x000fe200078e00ff */
[----:B------:R-:W1:Y:S01]  /*01f0*/  S2UR UR5, SR_CgaCtaId ;  /* 0x00000000000579c3 */ /* 0x000e620000008800 */
[----:B------:R-:W-:-:S07]  /*0200*/  VOTEU.ANY UR4, UPT, PT ;  /* 0x0000000000047886 */ /* 0x000fce00038e0100 */
[----:B------:R-:W2:Y:S01]  /*0210*/  REDUX.OR UR7, R2 ;  /* 0x00000000020773c4 */ /* 0x000ea20000004000 */
[----:B------:R-:W-:-:S06]  /*0220*/  UFLO.U32 UR4, UR4 ;  /* 0x00000004000472bd */ /* 0x000fcc00080e0000 */
[----:B0-----:R-:W-:Y:S01]  /*0230*/  ISETP.EQ.U32.AND P1, PT, R0, UR4, PT ;  /* 0x0000000400007c0c */ /* 0x001fe2000bf22070 */
[----:B------:R-:W-:Y:S01]  /*0240*/  UMOV UR4, 0x400 ;  /* 0x0000040000047882 */ /* 0x000fe20000000000 */
[----:B--2---:R-:W-:Y:S01]  /*0250*/  IMAD.U32 R0, RZ, RZ, UR7 ;  /* 0x00000007ff007e24 */ /* 0x004fe2000f8e00ff */
[----:B-1----:R-:W-:-:S10]  /*0260*/  ULEA UR4, UR5, UR4, 0x18 ;  /* 0x0000000405047291 */ /* 0x002fd4000f8ec0ff */
[----:B------:R1:W-:Y:S02]  /*0270*/  @P1 ATOMS.OR RZ, [UR4], R0 ;  /* 0x00000000ffff198c */ /* 0x0003e4000b000004 */
.L_x_39:
[----:B------:R-:W-:Y:S05]  /*0280*/  BSYNC.RECONVERGENT B0 ;  /* 0x0000000000007941 */ /* 0x000fea0003800200 */
.L_x_38:
[----:B------:R-:W-:Y:S06]  /*0290*/  BAR.SYNC.DEFER_BLOCKING 0x0 ;  /* 0x0000000000007b1d */ /* 0x000fec0000010000 */
[----:B------:R-:W-:Y:S05]  /*02a0*/  @P0 EXIT ;  /* 0x000000000000094d */ /* 0x000fea0003800000 */
[----:B------:R-:W2:Y:S01]  /*02b0*/  S2UR UR5, SR_CgaCtaId ;  /* 0x00000000000579c3 */ /* 0x000ea20000008800 */
[----:B------:R-:W-:Y:S02]  /*02c0*/  UMOV UR4, 0x400 ;  /* 0x0000040000047882 */ /* 0x000fe40000000000 */
[----:B--2---:R-:W-:-:S09]  /*02d0*/  ULEA UR4, UR5, UR4, 0x18 ;  /* 0x0000000405047291 */ /* 0x004fd2000f8ec0ff */
[----:B------:R-:W2:Y:S02]  /*02e0*/  LDS.U8 R5, [UR4] ;  /* 0x00000004ff057984 */ /* 0x000ea40008000000 */
[----:B------:R-:W3:Y:S02]  /*02f0*/  LDCU.64 UR4, c[0x0][0x390] ;  /* 0x00007200ff0477ac */ /* 0x000ee40008000a00 */
[----:B---3--:R-:W-:-:S04]  /*0300*/  UIADD3 UR4, UP0, UPT, UR6, UR4, URZ ;  /* 0x0000000406047290 */ /* 0x008fc8000ff1e0ff */
[----:B------:R-:W-:Y:S02]  /*0310*/  UIADD3.X UR5, UPT, UPT, URZ, UR5, URZ, UP0, !UPT ;  /* 0x00000005ff057290 */ /* 0x000fe400087fe4ff */
[----:B------:R-:W-:-:S04]  /*0320*/  MOV R2, UR4 ;  /* 0x0000000400027c02 */ /* 0x000fc80008000f00 */
[----:B------:R-:W-:-:S05]  /*0330*/  IMAD.U32 R3, RZ, RZ, UR5 ;  /* 0x00000005ff037e24 */ /* 0x000fca000f8e00ff */
[----:B--2---:R-:W-:Y:S01]  /*0340*/  STG.E.U8 desc[UR8][R2.64], R5 ;  /* 0x0000000502007986 */ /* 0x004fe2000c101108 */
[----:B------:R-:W-:Y:S05]  /*0350*/  EXIT ;  /* 0x000000000000794d */ /* 0x000fea0003800000 */
.L_x_40:
        /* <DEDUP_REMOVED lines=10> */
.L_x_95:


//--------------------- .text._Z21updatePhiForcesKernelPdS_S_S_S_S_ddi --------------------------
	.section	.text._Z21updatePhiForcesKernelPdS_S_S_S_S_ddi,"ax",@progbits
	.align	128
        .global         _Z21updatePhiForcesKernelPdS_S_S_S_S_ddi
        .type           _Z21updatePhiForcesKernelPdS_S_S_S_S_ddi,@function
        .size           _Z21updatePhiForcesKernelPdS_S_S_S_S_ddi,(.L_x_96 - _Z21updatePhiForcesKernelPdS_S_S_S_S_ddi)
        .other          _Z21updatePhiForcesKernelPdS_S_S_S_S_ddi,@"STO_CUDA_ENTRY STV_DEFAULT"
_Z21updatePhiForcesKernelPdS_S_S_S_S_ddi:
.text._Z21updatePhiForcesKernelPdS_S_S_S_S_ddi:
        /* <DEDUP_REMOVED lines=10> */
[----:B------:R-:W2:Y:S06]  /*00a0*/  LDCU.128 UR8, c[0x0][0x3b0] ;  /* 0x00007600ff0877ac */ /* 0x000eac0008000c00 */
[----:B------:R-:W3:Y:S08]  /*00b0*/  LDC.64 R10, c[0x0][0x398] ;  /* 0x0000e600ff0a7b82 */ /* 0x000ef00000000a00 */
[----:B------:R-:W4:Y:S08]  /*00c0*/  LDC.64 R2, c[0x0][0x380] ;  /* 0x0000e000ff027b82 */ /* 0x000f300000000a00 */
[----:B------:R-:W5:Y:S01]  /*00d0*/  LDC.64 R4, c[0x0][0x388] ;  /* 0x0000e200ff047b82 */ /* 0x000f620000000a00 */
[----:B0-----:R-:W-:-:S06]  /*00e0*/  IMAD.WIDE R8, R0, 0x8, R8 ;  /* 0x0000000800087825 */ /* 0x001fcc00078e0208 */
[----:B-1----:R-:W2:Y:S01]  /*00f0*/  LDG.E.64 R8, desc[UR4][R8.64] ;  /* 0x0000000408087981 */ /* 0x002ea2000c1e1b00 */
[C---:B---3--:R-:W-:Y:S01]  /*0100*/  IMAD.WIDE R10, R0.reuse, 0x8, R10 ;  /* 0x00000008000a7825 */ /* 0x048fe200078e020a */
[----:B------:R-:W0:Y:S05]  /*0110*/  LDC.64 R14, c[0x0][0x3a8] ;  /* 0x0000ea00ff0e7b82 */ /* 0x000e2a0000000a00 */
[----:B------:R-:W2:Y:S01]  /*0120*/  LDG.E.64 R10, desc[UR4][R10.64] ;  /* 0x000000040a0a7981 */ /* 0x000ea2000c1e1b00 */
[C---:B----4-:R-:W-:Y:S02]  /*0130*/  IMAD.WIDE R2, R0.reuse, 0x8, R2 ;  /* 0x0000000800027825 */ /* 0x050fe400078e0202 */
[----:B------:R-:W1:Y:S04]  /*0140*/  LDC.64 R16, c[0x0][0x3a0] ;  /* 0x0000e800ff107b82 */ /* 0x000e680000000a00 */
[----:B------:R-:W3:Y:S01]  /*0150*/  LDG.E.64 R2, desc[UR4][R2.64] ;  /* 0x0000000402027981 */ /* 0x000ee2000c1e1b00 */
[----:B-----5:R-:W-:-:S06]  /*0160*/  IMAD.WIDE R4, R0, 0x8, R4 ;  /* 0x0000000800047825 */ /* 0x020fcc00078e0204 */
[----:B------:R-:W3:Y:S01]  /*0170*/  LDG.E.64 R4, desc[UR4][R4.64] ;  /* 0x0000000404047981 */ /* 0x000ee2000c1e1b00 */
[----:B--2---:R-:W-:-:S08]  /*0180*/  DADD R12, R8, -R10 ;  /* 0x00000000080c7229 */ /* 0x004fd0000000080a */
[----:B------:R-:W-:Y:S02]  /*0190*/  DMUL R12, R12, UR10 ;  /* 0x0000000a0c0c7c28 */ /* 0x000fe40008000000 */
[----:B---3--:R-:W-:Y:S01]  /*01a0*/  DADD R6, R2, -R4 ;  /* 0x0000000002067229 */ /* 0x008fe20000000804 */
[----:B0-----:R-:W-:-:S04]  /*01b0*/  IMAD.WIDE R8, R0, 0x8, R14 ;  /* 0x0000000800087825 */ /* 0x001fc800078e020e */
[----:B-1----:R-:W-:-:S03]  /*01c0*/  IMAD.WIDE R10, R0, 0x8, R16 ;  /* 0x00000008000a7825 */ /* 0x002fc600078e0210 */
[----:B------:R-:W-:-:S07]  /*01d0*/  DFMA R6, R6, UR8, R12 ;  /* 0x0000000806067c2b */ /* 0x000fce000800000c */
[----:B------:R-:W-:Y:S04]  /*01e0*/  STG.E.64 desc[UR4][R8.64], R6 ;  /* 0x0000000608007986 */ /* 0x000fe8000c101b04 */
[----:B------:R-:W2:Y:S02]  /*01f0*/  LDG.E.64 R2, desc[UR4][R10.64] ;  /* 0x000000040a027981 */ /* 0x000ea4000c1e1b00 */
[----:B--2---:R-:W-:-:S07]  /*0200*/  DADD R2, -R6, R2 ;  /* 0x0000000006027229 */ /* 0x004fce0000000102 */
[----:B------:R-:W-:Y:S01]  /*0210*/  STG.E.64 desc[UR4][R10.64], R2 ;  /* 0x000000020a007986 */ /* 0x000fe2000c101b04 */
[----:B------:R-:W-:Y:S05]  /*0220*/  EXIT ;  /* 0x000000000000794d */ /* 0x000fea0003800000 */
.L_x_41:
        /* <DEDUP_REMOVED lines=13> */
.L_x_96:


//--------------------- .text._Z21updatePhiPosVelKernelPdS_S_ddi --------------------------
	.section	.text._Z21updatePhiPosVelKernelPdS_S_ddi,"ax",@progbits
	.align	128
        .global         _Z21updatePhiPosVelKernelPdS_S_ddi
        .type           _Z21updatePhiPosVelKernelPdS_S_ddi,@function
        .size           _Z21updatePhiPosVelKernelPdS_S_ddi,(.L_x_88 - _Z21updatePhiPosVelKernelPdS_S_ddi)
        .other          _Z21updatePhiPosVelKernelPdS_S_ddi,@"STO_CUDA_ENTRY STV_DEFAULT"
_Z21updatePhiPosVelKernelPdS_S_ddi:
.text._Z21updatePhiPosVelKernelPdS_S_ddi:
        /* <DEDUP_REMOVED lines=39> */
[----:B0----5:R-:W-:Y:S05]  /*0270*/  CALL.REL.NOINC `($__internal_5_$__cuda_sm20_div_rn_f64_full) ;  /* 0x0000000000a07944 */ /* 0x021fea0003c00000 */
[----:B------:R-:W-:Y:S02]  /*0280*/  IMAD.MOV.U32 R4, RZ, RZ, R6 ;  /* 0x000000ffff047224 */ /* 0x000fe400078e0006 */
[----:B------:R-:W-:-:S07]  /*0290*/  IMAD.MOV.U32 R5, RZ, RZ, R7 ;  /* 0x000000ffff057224 */ /* 0x000fce00078e0007 */
.L_x_43:
[----:B0-----:R-:W-:Y:S05]  /*02a0*/  BSYNC.RECONVERGENT B0 ;  /* 0x0000000000007941 */ /* 0x001fea0003800200 */
.L_x_42:
        /* <DEDUP_REMOVED lines=29> */
[----:B------:R-:W-:Y:S05]  /*0480*/  CALL.REL.NOINC `($__internal_5_$__cuda_sm20_div_rn_f64_full) ;  /* 0x00000000001c7944 */ /* 0x000fea0003c00000 */
[----:B------:R-:W-:Y:S02]  /*0490*/  IMAD.MOV.U32 R4, RZ, RZ, R6 ;  /* 0x000000ffff047224 */ /* 0x000fe400078e0006 */
[----:B------:R-:W-:-:S07]  /*04a0*/  IMAD.MOV.U32 R5, RZ, RZ, R7 ;  /* 0x000000ffff057224 */ /* 0x000fce00078e0007 */
.L_x_45:
[----:B------:R-:W-:Y:S05]  /*04b0*/  BSYNC.RECONVERGENT B0 ;  /* 0x0000000000007941 */ /* 0x000fea0003800200 */
.L_x_44:
[----:B------:R-:W2:Y:S02]  /*04c0*/  LDG.E.64 R2, desc[UR4][R14.64] ;  /* 0x000000040e027981 */ /* 0x000ea4000c1e1b00 */
[----:B--2---:R-:W-:-:S07]  /*04d0*/  DADD R2, R2, R4 ;  /* 0x0000000002027229 */ /* 0x004fce0000000004 */
[----:B------:R-:W-:Y:S01]  /*04e0*/  STG.E.64 desc[UR4][R14.64], R2 ;  /* 0x000000020e007986 */ /* 0x000fe2000c101b04 */
[----:B------:R-:W-:Y:S05]  /*04f0*/  EXIT ;  /* 0x000000000000794d */ /* 0x000fea0003800000 */
        .weak           $__internal_5_$__cuda_sm20_div_rn_f64_full
        .type           $__internal_5_$__cuda_sm20_div_rn_f64_full,@function
        .size           $__internal_5_$__cuda_sm20_div_rn_f64_full,(.L_x_88 - $__internal_5_$__cuda_sm20_div_rn_f64_full)
$__internal_5_$__cuda_sm20_div_rn_f64_full:
        /* <DEDUP_REMOVED lines=68> */
.L_x_47:
        /* <DEDUP_REMOVED lines=16> */
.L_x_50:
[----:B------:R-:W-:Y:S01]  /*0a40*/  LOP3.LUT R5, R9, 0x80000, RZ, 0xfc, !PT ;  /* 0x0008000009057812 */ /* 0x000fe200078efcff */
[----:B------:R-:W-:Y:S01]  /*0a50*/  IMAD.MOV.U32 R4, RZ, RZ, R8 ;  /* 0x000000ffff047224 */ /* 0x000fe200078e0008 */
[----:B------:R-:W-:Y:S06]  /*0a60*/  BRA `(.L_x_48) ;  /* 0x0000000000087947 */ /* 0x000fec0003800000 */
.L_x_49:
[----:B------:R-:W-:Y:S01]  /*0a70*/  LOP3.LUT R5, R7, 0x80000, RZ, 0xfc, !PT ;  /* 0x0008000007057812 */ /* 0x000fe200078efcff */
[----:B------:R-:W-:-:S07]  /*0a80*/  IMAD.MOV.U32 R4, RZ, RZ, R6 ;  /* 0x000000ffff047224 */ /* 0x000fce00078e0006 */
.L_x_48:
[----:B------:R-:W-:Y:S05]  /*0a90*/  BSYNC.RECONVERGENT B1 ;  /* 0x0000000000017941 */ /* 0x000fea0003800200 */
.L_x_46:
[----:B------:R-:W-:Y:S02]  /*0aa0*/  IMAD.MOV.U32 R6, RZ, RZ, R4 ;  /* 0x000000ffff067224 */ /* 0x000fe400078e0004 */
[----:B------:R-:W-:Y:S02]  /*0ab0*/  IMAD.MOV.U32 R7, RZ, RZ, R5 ;  /* 0x000000ffff077224 */ /* 0x000fe400078e0005 */
[----:B------:R-:W-:Y:S02]  /*0ac0*/  IMAD.MOV.U32 R4, RZ, RZ, R0 ;  /* 0x000000ffff047224 */ /* 0x000fe400078e0000 */
[----:B------:R-:W-:-:S04]  /*0ad0*/  IMAD.MOV.U32 R5, RZ, RZ, 0x0 ;  /* 0x00000000ff057424 */ /* 0x000fc800078e00ff */
[----:B------:R-:W-:Y:S05]  /*0ae0*/  RET.REL.NODEC R4 `(_Z21updatePhiPosVelKernelPdS_S_ddi) ;  /* 0xfffffff404447950 */ /* 0x000fea0003c3ffff */
.L_x_51:
        /* <DEDUP_REMOVED lines=9> */
.L_x_88:


//--------------------- .text._Z24checkUnphysicalPsiKernelPKdPbddi --------------------------
	.section	.text._Z24checkUnphysicalPsiKernelPKdPbddi,"ax",@progbits
	.align	128
        .global         _Z24checkUnphysicalPsiKernelPKdPbddi
        .type           _Z24checkUnphysicalPsiKernelPKdPbddi,@function
        .size           _Z24checkUnphysicalPsiKernelPKdPbddi,(.L_x_98 - _Z24checkUnphysicalPsiKernelPKdPbddi)
        .other          _Z24checkUnphysicalPsiKernelPKdPbddi,@"STO_CUDA_ENTRY STV_DEFAULT"
_Z24checkUnphysicalPsiKernelPKdPbddi:
.text._Z24checkUnphysicalPsiKernelPKdPbddi:
        /* <DEDUP_REMOVED lines=17> */
[----:B------:R-:W1:Y:S08]  /*0110*/  LDC.64 R2, c[0x0][0x380] ;  /* 0x0000e000ff027b82 */ /* 0x000e700000000a00 */
[----:B------:R-:W2:Y:S08]  /*0120*/  LDC.64 R8, c[0x0][0x398] ;  /* 0x0000e600ff087b82 */ /* 0x000eb00000000a00 */
[----:B------:R-:W3:Y:S01]  /*0130*/  LDC.64 R10, c[0x0][0x390] ;  /* 0x0000e400ff0a7b82 */ /* 0x000ee20000000a00 */
[----:B-1----:R-:W-:-:S05]  /*0140*/  IMAD.WIDE R2, R5, 0x8, R2 ;  /* 0x0000000805027825 */ /* 0x002fca00078e0202 */
[----:B------:R-:W4:Y:S04]  /*0150*/  LDG.E.64 R4, desc[UR8][R2.64] ;  /* 0x0000000802047981 */ /* 0x000f28000c1e1b00 */
[----:B------:R-:W4:Y:S01]  /*0160*/  LDG.E.64 R6, desc[UR8][R2.64+0x8] ;  /* 0x0000080802067981 */ /* 0x000f22000c1e1b00 */
[----:B--2---:R-:W-:Y:S02]  /*0170*/  DMUL R8, R8, -2 ;  /* 0xc000000008087828 */ /* 0x004fe40000000000 */
[----:B----4-:R-:W-:-:S08]  /*0180*/  DADD R4, R4, -R6 ;  /* 0x0000000004047229 */ /* 0x010fd00000000806 */
[C---:B------:R-:W-:Y:S02]  /*0190*/  DSETP.GEU.AND P1, PT, R4.reuse, R8, PT ;  /* 0x000000080400722a */ /* 0x040fe40003f2e000 */
[----:B---3--:R-:W-:-:S14]  /*01a0*/  DSETP.LEU.AND P2, PT, R4, R10, PT ;  /* 0x0000000a0400722a */ /* 0x008fdc0003f4b000 */
[----:B------:R-:W-:Y:S05]  /*01b0*/  @P1 BRA P2, `(.L_x_53) ;  /* 0x00000000002c1947 */ /* 0x000fea0001000000 */
        /* <DEDUP_REMOVED lines=11> */
.L_x_53:
[----:B------:R-:W-:Y:S05]  /*0270*/  BSYNC.RECONVERGENT B0 ;  /* 0x0000000000007941 */ /* 0x000fea0003800200 */
.L_x_52:
        /* <DEDUP_REMOVED lines=13> */
.L_x_54:
        /* <DEDUP_REMOVED lines=11> */
.L_x_98:


//--------------------- .text._Z21updatePsiForcesKernelPdS_S_S_dddi --------------------------
	.section	.text._Z21updatePsiForcesKernelPdS_S_S_dddi,"ax",@progbits
	.align	128
        .global         _Z21updatePsiForcesKernelPdS_S_S_dddi
        .type           _Z21updatePsiForcesKernelPdS_S_S_dddi,@function
        .size           _Z21updatePsiForcesKernelPdS_S_S_dddi,(.L_x_89 - _Z21updatePsiForcesKernelPdS_S_S_dddi)
        .other          _Z21updatePsiForcesKernelPdS_S_S_dddi,@"STO_CUDA_ENTRY STV_DEFAULT"
_Z21updatePsiForcesKernelPdS_S_S_dddi:
.text._Z21updatePsiForcesKernelPdS_S_S_dddi:
[----:B------:R-:W-:Y:S01]  /*0000*/  LDC R1, c[0x0][0x37c] ;  /* 0x0000df00ff017b82 */ /* 0x000fe20000000800 */
[----:B------:R-:W0:Y:S07]  /*0010*/  S2R R0, SR_TID.X ;  /* 0x0000000000007919 */ /* 0x000e2e0000002100 */
[----:B------:R-:W0:Y:S01]  /*0020*/  S2UR UR5, SR_CTAID.X ;  /* 0x00000000000579c3 */ /* 0x000e220000002500 */
[----:B------:R-:W1:Y:S07]  /*0030*/  LDCU UR4, c[0x0][0x3b8] ;  /* 0x00007700ff0477ac */ /* 0x000e6e0008000800 */
[----:B------:R-:W0:Y:S01]  /*0040*/  LDC R27, c[0x0][0x360] ;  /* 0x0000d800ff1b7b82 */ /* 0x000e220000000800 */
[----:B-1----:R-:W-:Y:S01]  /*0050*/  UIADD3 UR4, UPT, UPT, UR4, -0x1, URZ ;  /* 0xffffffff04047890 */ /* 0x002fe2000fffe0ff */
[----:B0-----:R-:W-:-:S05]  /*0060*/  IMAD R27, R27, UR5, R0 ;  /* 0x000000051b1b7c24 */ /* 0x001fca000f8e0200 */
[----:B------:R-:W-:-:S04]  /*0070*/  ISETP.GE.AND P0, PT, R27, UR4, PT ;  /* 0x000000041b007c0c */ /* 0x000fc8000bf06270 */
[----:B------:R-:W-:-:S13]  /*0080*/  ISETP.LT.OR P0, PT, R27, 0x1, P0 ;  /* 0x000000011b00780c */ /* 0x000fda0000701670 */
[----:B------:R-:W-:Y:S05]  /*0090*/  @P0 EXIT ;  /* 0x000000000000094d */ /* 0x000fea0003800000 */
[----:B------:R-:W0:Y:S01]  /*00a0*/  LDC.64 R2, c[0x0][0x390] ;  /* 0x0000e400ff027b82 */ /* 0x000e220000000a00 */
[----:B------:R-:W1:Y:S01]  /*00b0*/  LDCU.64 UR4, c[0x0][0x358] ;  /* 0x00006b00ff0477ac */ /* 0x000e620008000a00 */
[----:B------:R-:W-:Y:S01]  /*00c0*/  IMAD.MOV.U32 R6, RZ, RZ, 0x1 ;  /* 0x00000001ff067424 */ /* 0x000fe200078e00ff */
[----:B------:R-:W2:Y:S05]  /*00d0*/  LDCU.64 UR6, c[0x0][0x3b0] ;  /* 0x00007600ff0677ac */ /* 0x000eaa0008000a00 */
[----:B------:R-:W3:Y:S01]  /*00e0*/  LDC R0, c[0x0][0x3b4] ;  /* 0x0000ed00ff007b82 */ /* 0x000ee20000000800 */
[----:B0-----:R-:W-:-:S05]  /*00f0*/  IMAD.WIDE.U32 R2, R27, 0x8, R2 ;  /* 0x000000081b027825 */ /* 0x001fca00078e0002 */
[----:B-1----:R-:W4:Y:S01]  /*0100*/  LDG.E.64 R4, desc[UR4][R2.64] ;  /* 0x0000000402047981 */ /* 0x002f22000c1e1b00 */
[----:B------:R-:W-:Y:S01]  /*0110*/  BSSY.RECONVERGENT B0, `(.L_x_55) ;  /* 0x0000012000007945 */ /* 0x000fe20003800200 */
[----:B---3--:R-:W-:Y:S01]  /*0120*/  FSETP.GEU.AND P1, PT, |R0|, 6.5827683646048100446e-37, PT ;  /* 0x036000000000780b */ /* 0x008fe20003f2e200 */
[----:B----4-:R-:W0:Y:S02]  /*0130*/  MUFU.RCP64H R7, R5 ;  /* 0x0000000500077308 */ /* 0x010e240000001800 */
[----:B0-----:R-:W-:-:S08]  /*0140*/  DFMA R8, -R4, R6, 1 ;  /* 0x3ff000000408742b */ /* 0x001fd00000000106 */
[----:B------:R-:W-:-:S08]  /*0150*/  DFMA R8, R8, R8, R8 ;  /* 0x000000080808722b */ /* 0x000fd00000000008 */
[----:B------:R-:W-:-:S08]  /*0160*/  DFMA R8, R6, R8, R6 ;  /* 0x000000080608722b */ /* 0x000fd00000000006 */
[----:B------:R-:W-:-:S08]  /*0170*/  DFMA R6, -R4, R8, 1 ;  /* 0x3ff000000406742b */ /* 0x000fd00000000108 */
[----:B------:R-:W-:-:S08]  /*0180*/  DFMA R6, R8, R6, R8 ;  /* 0x000000060806722b */ /* 0x000fd00000000008 */
[----:B--2---:R-:W-:-:S08]  /*0190*/  DMUL R8, R6, UR6 ;  /* 0x0000000606087c28 */ /* 0x004fd00008000000 */
[----:B------:R-:W-:Y:S01]  /*01a0*/  DFMA R2, -R4, R8, UR6 ;  /* 0x0000000604027e2b */ /* 0x000fe20008000108 */
[----:B------:R-:W0:Y:S07]  /*01b0*/  LDCU.64 UR6, c[0x0][0x3b0] ;  /* 0x00007600ff0677ac */ /* 0x000e2e0008000a00 */
[----:B------:R-:W-:-:S10]  /*01c0*/  DFMA R2, R6, R2, R8 ;  /* 0x000000020602722b */ /* 0x000fd40000000008 */
[----:B------:R-:W-:-:S05]  /*01d0*/  FFMA R6, RZ, R5, R3 ;  /* 0x00000005ff067223 */ /* 0x000fca0000000003 */
[----:B------:R-:W-:-:S13]  /*01e0*/  FSETP.GT.AND P0, PT, |R6|, 1.469367938527859385e-39, PT ;  /* 0x001000000600780b */ /* 0x000fda0003f04200 */
[----:B0-----:R-:W-:Y:S05]  /*01f0*/  @P0 BRA P1, `(.L_x_56) ;  /* 0x00000000000c0947 */ /* 0x001fea0000800000 */
[----:B------:R-:W-:Y:S01]  /*0200*/  IMAD.MOV.U32 R7, RZ, RZ, R5 ;  /* 0x000000ffff077224 */ /* 0x000fe200078e0005 */
[----:B------:R-:W-:-:S07]  /*0210*/  MOV R28, 0x230 ;  /* 0x00000230001c7802 */ /* 0x000fce0000000f00 */
[----:B------:R-:W-:Y:S05]  /*0220*/  CALL.REL.NOINC `($__internal_6_$__cuda_sm20_div_rn_f64_full) ;  /* 0x0000000000fc7944 */ /* 0x000fea0003c00000 */
.L_x_56:
[----:B------:R-:W-:Y:S05]  /*0230*/  BSYNC.RECONVERGENT B0 ;  /* 0x0000000000007941 */ /* 0x000fea0003800200 */
.L_x_55:
[----:B------:R-:W0:Y:S01]  /*0240*/  LDC.64 R16, c[0x0][0x380] ;  /* 0x0000e000ff107b82 */ /* 0x000e220000000a00 */
[----:B------:R-:W1:Y:S01]  /*0250*/  LDCU.128 UR8, c[0x0][0x3a0] ;  /* 0x00007400ff0877ac */ /* 0x000e620008000c00 */
[----:B------:R-:W-:-:S06]  /*0260*/  DADD R2, -R2, 1 ;  /* 0x3ff0000002027429 */ /* 0x000fcc0000000100 */
[----:B------:R-:W2:Y:S08]  /*0270*/  LDC.64 R14, c[0x0][0x398] ;  /* 0x0000e600ff0e7b82 */ /* 0x000eb00000000a00 */
[----:B------:R-:W3:Y:S01]  /*0280*/  LDC.64 R12, c[0x0][0x388] ;  /* 0x0000e200ff0c7b82 */ /* 0x000ee20000000a00 */
[----:B0-----:R-:W-:-:S07]  /*0290*/  IMAD.WIDE.U32 R16, R27, 0x8, R16 ;  /* 0x000000081b107825 */ /* 0x001fce00078e0010 */
[----:B------:R-:W0:Y:S01]  /*02a0*/  LDC.64 R8, c[0x0][0x390] ;  /* 0x0000e400ff087b82 */ /* 0x000e220000000a00 */
[----:B------:R-:W4:Y:S04]  /*02b0*/  LDG.E.64 R4, desc[UR4][R16.64+0x8] ;  /* 0x0000080410047981 */ /* 0x000f28000c1e1b00 */
[----:B------:R-:W4:Y:S01]  /*02c0*/  LDG.E.64 R6, desc[UR4][R16.64] ;  /* 0x0000000410067981 */ /* 0x000f22000c1e1b00 */
[----:B-1----:R-:W-:Y:S01]  /*02d0*/  DMUL R2, R2, UR8 ;  /* 0x0000000802027c28 */ /* 0x002fe20008000000 */
[C---:B--2---:R-:W-:Y:S01]  /*02e0*/  IMAD.WIDE.U32 R14, R27.reuse, 0x8, R14 ;  /* 0x000000081b0e7825 */ /* 0x044fe200078e000e */
[----:B------:R-:W1:Y:S01]  /*02f0*/  LDCU.64 UR8, c[0x0][0x3b0] ;  /* 0x00007600ff0877ac */ /* 0x000e620008000a00 */
[----:B------:R-:W2:Y:S02]  /*0300*/  LDC R0, c[0x0][0x3b4] ;  /* 0x0000ed00ff007b82 */ /* 0x000ea40000000800 */
[----:B---3--:R-:W-:Y:S01]  /*0310*/  IMAD.WIDE.U32 R12, R27, 0x8, R12 ;  /* 0x000000081b0c7825 */ /* 0x008fe200078e000c */
[----:B----4-:R-:W-:-:S08]  /*0320*/  DADD R4, R4, -R6 ;  /* 0x0000000004047229 */ /* 0x010fd00000000806 */
[----:B------:R-:W-:-:S07]  /*0330*/  DMUL R2, R2, R4 ;  /* 0x0000000402027228 */ /* 0x000fce0000000000 */
[----:B------:R3:W-:Y:S04]  /*0340*/  STG.E.64 desc[UR4][R14.64], R2 ;  /* 0x000000020e007986 */ /* 0x0007e8000c101b04 */
[----:B------:R-:W4:Y:S04]  /*0350*/  LDG.E.64 R4, desc[UR4][R12.64+0x8] ;  /* 0x000008040c047981 */ /* 0x000f28000c1e1b00 */
[----:B------:R-:W4:Y:S01]  /*0360*/  LDG.E.64 R6, desc[UR4][R12.64] ;  /* 0x000000040c067981 */ /* 0x000f22000c1e1b00 */
[----:B------:R-:W-:Y:S01]  /*0370*/  VIADD R27, R27, 0xffffffff ;  /* 0xffffffff1b1b7836 */ /* 0x000fe20000000000 */
[----:B----4-:R-:W-:-:S08]  /*0380*/  DADD R4, R4, -R6 ;  /* 0x0000000004047229 */ /* 0x010fd00000000806 */
[----:B------:R-:W-:Y:S01]  /*0390*/  DFMA R10, R4, UR10, R2 ;  /* 0x0000000a040a7c2b */ /* 0x000fe20008000002 */
[----:B0-----:R-:W-:-:S06]  /*03a0*/  IMAD.WIDE.U32 R4, R27, 0x8, R8 ;  /* 0x000000081b047825 */ /* 0x001fcc00078e0008 */
[----:B------:R0:W-:Y:S04]  /*03b0*/  STG.E.64 desc[UR4][R14.64], R10 ;  /* 0x0000000a0e007986 */ /* 0x0001e8000c101b04 */
[----:B------:R-:W4:Y:S01]  /*03c0*/  LDG.E.64 R4, desc[UR4][R4.64] ;  /* 0x0000000404047981 */ /* 0x000f22000c1e1b00 */
[----:B------:R-:W-:Y:S01]  /*03d0*/  IMAD.MOV.U32 R6, RZ, RZ, 0x1 ;  /* 0x00000001ff067424 */ /* 0x000fe200078e00ff */
[----:B--2---:R-:W-:Y:S01]  /*03e0*/  FSETP.GEU.AND P1, PT, |R0|, 6.5827683646048100446e-37, PT ;  /* 0x036000000000780b */ /* 0x004fe20003f2e200 */
[----:B------:R-:W-:Y:S01]  /*03f0*/  BSSY.RECONVERGENT B0, `(.L_x_57) ;  /* 0x0000010000007945 */ /* 0x000fe20003800200 */
[----:B----4-:R-:W3:Y:S03]  /*0400*/  MUFU.RCP64H R7, R5 ;  /* 0x0000000500077308 */ /* 0x010ee60000001800 */
[----:B---3--:R-:W-:-:S08]  /*0410*/  DFMA R2, -R4, R6, 1 ;  /* 0x3ff000000402742b */ /* 0x008fd00000000106 */
[----:B------:R-:W-:-:S08]  /*0420*/  DFMA R2, R2, R2, R2 ;  /* 0x000000020202722b */ /* 0x000fd00000000002 */
[----:B------:R-:W-:-:S08]  /*0430*/  DFMA R2, R6, R2, R6 ;  /* 0x000000020602722b */ /* 0x000fd00000000006 */
[----:B------:R-:W-:-:S08]  /*0440*/  DFMA R6, -R4, R2, 1 ;  /* 0x3ff000000406742b */ /* 0x000fd00000000102 */
[----:B------:R-:W-:-:S08]  /*0450*/  DFMA R2, R2, R6, R2 ;  /* 0x000000060202722b */ /* 0x000fd00000000002 */
[----:B-1----:R-:W-:-:S08]  /*0460*/  DMUL R6, R2, UR8 ;  /* 0x0000000802067c28 */ /* 0x002fd00008000000 */
[----:B------:R-:W-:-:S08]  /*0470*/  DFMA R8, -R4, R6, UR8 ;  /* 0x0000000804087e2b */ /* 0x000fd00008000106 */
[----:B------:R-:W-:-:S10]  /*0480*/  DFMA R2, R2, R8, R6 ;  /* 0x000000080202722b */ /* 0x000fd40000000006 */
[----:B------:R-:W-:-:S05]  /*0490*/  FFMA R6, RZ, R5, R3 ;  /* 0x00000005ff067223 */ /* 0x000fca0000000003 */
[----:B------:R-:W-:-:S13]  /*04a0*/  FSETP.GT.AND P0, PT, |R6|, 1.469367938527859385e-39, PT ;  /* 0x001000000600780b */ /* 0x000fda0003f04200 */
[----:B0-----:R-:W-:Y:S05]  /*04b0*/  @P0 BRA P1, `(.L_x_58) ;  /* 0x00000000000c0947 */ /* 0x001fea0000800000 */
[----:B------:R-:W-:Y:S01]  /*04c0*/  IMAD.MOV.U32 R7, RZ, RZ, R5 ;  /* 0x000000ffff077224 */ /* 0x000fe200078e0005 */
[----:B------:R-:W-:-:S07]  /*04d0*/  MOV R28, 0x4f0 ;  /* 0x000004f0001c7802 */ /* 0x000fce0000000f00 */
[----:B------:R-:W-:Y:S05]  /*04e0*/  CALL.REL.NOINC `($__internal_6_$__cuda_sm20_div_rn_f64_full) ;  /* 0x00000000004c7944 */ /* 0x000fea0003c00000 */
.L_x_58:
[----:B------:R-:W-:Y:S05]  /*04f0*/  BSYNC.RECONVERGENT B0 ;  /* 0x0000000000007941 */ /* 0x000fea0003800200 */
.L_x_57:
[----:B------:R-:W0:Y:S01]  /*0500*/  LDC.64 R4, c[0x0][0x380] ;  /* 0x0000e000ff047b82 */ /* 0x000e220000000a00 */
[----:B------:R-:W2:Y:S01]  /*0510*/  LDG.E.64 R16, desc[UR4][R16.64] ;  /* 0x0000000410107981 */ /* 0x000ea2000c1e1b00 */
[----:B------:R-:W1:Y:S06]  /*0520*/  LDCU.128 UR8, c[0x0][0x3a0] ;  /* 0x00007400ff0877ac */ /* 0x000e6c0008000c00 */
[----:B------:R-:W3:Y:S01]  /*0530*/  LDC.64 R8, c[0x0][0x388] ;  /* 0x0000e200ff087b82 */ /* 0x000ee20000000a00 */
[----:B0-----:R-:W-:-:S06]  /*0540*/  IMAD.WIDE.U32 R4, R27, 0x8, R4 ;  /* 0x000000081b047825 */ /* 0x001fcc00078e0004 */
[----:B------:R-:W2:Y:S01]  /*0550*/  LDG.E.64 R4, desc[UR4][R4.64] ;  /* 0x0000000404047981 */ /* 0x000ea2000c1e1b00 */
[----:B------:R-:W-:-:S08]  /*0560*/  DADD R2, -R2, 1 ;  /* 0x3ff0000002027429 */ /* 0x000fd00000000100 */
[----:B-1----:R-:W-:Y:S02]  /*0570*/  DMUL R2, R2, UR8 ;  /* 0x0000000802027c28 */ /* 0x002fe40008000000 */
[----:B--2---:R-:W-:-:S08]  /*0580*/  DADD R6, R16, -R4 ;  /* 0x0000000010067229 */ /* 0x004fd00000000804 */
[----:B------:R-:W-:Y:S01]  /*0590*/  DFMA R2, -R2, R6, R10 ;  /* 0x000000060202722b */ /* 0x000fe2000000010a */
[----:B---3--:R-:W-:-:S06]  /*05a0*/  IMAD.WIDE.U32 R6, R27, 0x8, R8 ;  /* 0x000000081b067825 */ /* 0x008fcc00078e0008 */
[----:B------:R-:W-:Y:S04]  /*05b0*/  STG.E.64 desc[UR4][R14.64], R2 ;  /* 0x000000020e007986 */ /* 0x000fe8000c101b04 */
[----:B------:R-:W2:Y:S04]  /*05c0*/  LDG.E.64 R12, desc[UR4][R12.64] ;  /* 0x000000040c0c7981 */ /* 0x000ea8000c1e1b00 */
[----:B------:R-:W2:Y:S02]  /*05d0*/  LDG.E.64 R6, desc[UR4][R6.64] ;  /* 0x0000000406067981 */ /* 0x000ea4000c1e1b00 */
[----:B--2---:R-:W-:-:S08]  /*05e0*/  DADD R4, R12, -R6 ;  /* 0x000000000c047229 */ /* 0x004fd00000000806 */
[----:B------:R-:W-:-:S07]  /*05f0*/  DFMA R4, -R4, UR10, R2 ;  /* 0x0000000a04047c2b */ /* 0x000fce0008000102 */
[----:B------:R-:W-:Y:S01]  /*0600*/  STG.E.64 desc[UR4][R14.64], R4 ;  /* 0x000000040e007986 */ /* 0x000fe2000c101b04 */
[----:B------:R-:W-:Y:S05]  /*0610*/  EXIT ;  /* 0x000000000000794d */ /* 0x000fea0003800000 */
        .weak           $__internal_6_$__cuda_sm20_div_rn_f64_full
        .type           $__internal_6_$__cuda_sm20_div_rn_f64_full,@function
        .size           $__internal_6_$__cuda_sm20_div_rn_f64_full,(.L_x_89 - $__internal_6_$__cuda_sm20_div_rn_f64_full)
$__internal_6_$__cuda_sm20_div_rn_f64_full:
[C---:B------:R-:W-:Y:S01]  /*0620*/  FSETP.GEU.AND P0, PT, |R7|.reuse, 1.469367938527859385e-39, PT ;  /* 0x001000000700780b */ /* 0x040fe20003f0e200 */
[--C-:B------:R-:W-:Y:S01]  /*0630*/  IMAD.MOV.U32 R6, RZ, RZ, R4.reuse ;  /* 0x000000ffff067224 */ /* 0x100fe200078e0004 */
[C---:B------:R-:W-:Y:S01]  /*0640*/  LOP3.LUT R8, R7.reuse, 0x800fffff, RZ, 0xc0, !PT ;  /* 0x800fffff07087812 */ /* 0x040fe200078ec0ff */
[----:B------:R-:W-:Y:S01]  /*0650*/  IMAD.MOV.U32 R22, RZ, RZ, 0x1 ;  /* 0x00000001ff167424 */ /* 0x000fe200078e00ff */
[----:B------:R-:W-:Y:S01]  /*0660*/  LOP3.LUT R26, R7, 0x7ff00000, RZ, 0xc0, !PT ;  /* 0x7ff00000071a7812 */ /* 0x000fe200078ec0ff */
[----:B------:R-:W-:Y:S01]  /*0670*/  IMAD.U32 R5, RZ, RZ, UR7 ;  /* 0x00000007ff057e24 */ /* 0x000fe2000f8e00ff */
[----:B------:R-:W-:Y:S01]  /*0680*/  LOP3.LUT R9, R8, 0x3ff00000, RZ, 0xfc, !PT ;  /* 0x3ff0000008097812 */ /* 0x000fe200078efcff */
[----:B------:R-:W-:Y:S02]  /*0690*/  IMAD.MOV.U32 R8, RZ, RZ, R4 ;  /* 0x000000ffff087224 */ /* 0x000fe400078e0004 */
[----:B------:R-:W-:-:S04]  /*06a0*/  IMAD.U32 R4, RZ, RZ, UR6 ;  /* 0x00000006ff047e24 */ /* 0x000fc8000f8e00ff */
[----:B------:R-:W-:Y:S01]  /*06b0*/  @!P0 DMUL R8, R6, 8.98846567431157953865e+307 ;  /* 0x7fe0000006088828 */ /* 0x000fe20000000000 */
[----:B------:R-:W-:-:S05]  /*06c0*/  IMAD.MOV.U32 R18, RZ, RZ, R4 ;  /* 0x000000ffff127224 */ /* 0x000fca00078e0004 */
[----:B------:R-:W0:Y:S02]  /*06d0*/  MUFU.RCP64H R23, R9 ;  /* 0x0000000900177308 */ /* 0x000e240000001800 */
[----:B0-----:R-:W-:-:S08]  /*06e0*/  DFMA R2, R22, -R8, 1 ;  /* 0x3ff000001602742b */ /* 0x001fd00000000808 */
[----:B------:R-:W-:-:S08]  /*06f0*/  DFMA R2, R2, R2, R2 ;  /* 0x000000020202722b */ /* 0x000fd00000000002 */
[----:B------:R-:W-:Y:S01]  /*0700*/  DFMA R22, R22, R2, R22 ;  /* 0x000000021616722b */ /* 0x000fe20000000016 */
[----:B------:R-:W-:Y:S01]  /*0710*/  LOP3.LUT R3, R5, 0x7ff00000, RZ, 0xc0, !PT ;  /* 0x7ff0000005037812 */ /* 0x000fe200078ec0ff */
[----:B------:R-:W-:-:S03]  /*0720*/  IMAD.MOV.U32 R2, RZ, RZ, 0x1ca00000 ;  /* 0x1ca00000ff027424 */ /* 0x000fc600078e00ff */
[----:B------:R-:W-:Y:S01]  /*0730*/  ISETP.GE.U32.AND P1, PT, R3, R26, PT ;  /* 0x0000001a0300720c */ /* 0x000fe20003f26070 */
[----:B------:R-:W-:Y:S02]  /*0740*/  IMAD.MOV.U32 R0, RZ, RZ, R3 ;  /* 0x000000ffff007224 */ /* 0x000fe400078e0003 */
[----:B------:R-:W-:Y:S01]  /*0750*/  DFMA R20, R22, -R8, 1 ;  /* 0x3ff000001614742b */ /* 0x000fe20000000808 */
[----:B------:R-:W-:Y:S02]  /*0760*/  SEL R19, R2, 0x63400000, !P1 ;  /* 0x6340000002137807 */ /* 0x000fe40004800000 */
[----:B------:R-:W-:Y:S02]  /*0770*/  FSETP.GEU.AND P1, PT, |R5|, 1.469367938527859385e-39, PT ;  /* 0x001000000500780b */ /* 0x000fe40003f2e200 */
[----:B------:R-:W-:-:S03]  /*0780*/  LOP3.LUT R19, R19, 0x800fffff, R5, 0xf8, !PT ;  /* 0x800fffff13137812 */ /* 0x000fc600078ef805 */
[----:B------:R-:W-:-:S08]  /*0790*/  DFMA R20, R22, R20, R22 ;  /* 0x000000141614722b */ /* 0x000fd00000000016 */
[----:B------:R-:W-:Y:S05]  /*07a0*/  @P1 BRA `(.L_x_59) ;  /* 0x0000000000201947 */ /* 0x000fea0003800000 */
[----:B------:R-:W-:Y:S01]  /*07b0*/  LOP3.LUT R0, R7, 0x7ff00000, RZ, 0xc0, !PT ;  /* 0x7ff0000007007812 */ /* 0x000fe200078ec0ff */
[----:B------:R-:W-:-:S03]  /*07c0*/  IMAD.MOV.U32 R22, RZ, RZ, RZ ;  /* 0x000000ffff167224 */ /* 0x000fc600078e00ff */
[----:B------:R-:W-:-:S04]  /*07d0*/  ISETP.GE.U32.AND P1, PT, R3, R0, PT ;  /* 0x000000000300720c */ /* 0x000fc80003f26070 */
[----:B------:R-:W-:-:S04]  /*07e0*/  SEL R23, R2, 0x63400000, !P1 ;  /* 0x6340000002177807 */ /* 0x000fc80004800000 */
[----:B------:R-:W-:-:S04]  /*07f0*/  LOP3.LUT R23, R23, 0x80000000, R5, 0xf8, !PT ;  /* 0x8000000017177812 */ /* 0x000fc800078ef805 */
[----:B------:R-:W-:-:S06]  /*0800*/  LOP3.LUT R23, R23, 0x100000, RZ, 0xfc, !PT ;  /* 0x0010000017177812 */ /* 0x000fcc00078efcff */
[----:B------:R-:W-:-:S10]  /*0810*/  DFMA R18, R18, 2, -R22 ;  /* 0x400000001212782b */ /* 0x000fd40000000816 */
[----:B------:R-:W-:-:S07]  /*0820*/  LOP3.LUT R0, R19, 0x7ff00000, RZ, 0xc0, !PT ;  /* 0x7ff0000013007812 */ /* 0x000fce00078ec0ff */
.L_x_59:
[----:B------:R-:W-:Y:S01]  /*0830*/  DMUL R22, R20, R18 ;  /* 0x0000001214167228 */ /* 0x000fe20000000000 */
[----:B------:R-:W-:Y:S01]  /*0840*/  @!P0 LOP3.LUT R26, R9, 0x7ff00000, RZ, 0xc0, !PT ;  /* 0x7ff00000091a8812 */ /* 0x000fe200078ec0ff */
[----:B------:R-:W-:Y:S06]  /*0850*/  BSSY.RECONVERGENT B1, `(.L_x_60) ;  /* 0x0000038000017945 */ /* 0x000fec0003800200 */
[----:B------:R-:W-:-:S08]  /*0860*/  DFMA R24, R22, -R8, R18 ;  /* 0x800000081618722b */ /* 0x000fd00000000012 */
[----:B------:R-:W-:Y:S01]  /*0870*/  DFMA R24, R20, R24, R22 ;  /* 0x000000181418722b */ /* 0x000fe20000000016 */
[----:B------:R-:W-:-:S05]  /*0880*/  VIADD R20, R0, 0xffffffff ;  /* 0xffffffff00147836 */ /* 0x000fca0000000000 */
[----:B------:R-:W-:Y:S01]  /*0890*/  ISETP.GT.U32.AND P0, PT, R20, 0x7feffffe, PT ;  /* 0x7feffffe1400780c */ /* 0x000fe20003f04070 */
[----:B------:R-:W-:-:S05]  /*08a0*/  VIADD R20, R26, 0xffffffff ;  /* 0xffffffff1a147836 */ /* 0x000fca0000000000 */
[----:B------:R-:W-:-:S13]  /*08b0*/  ISETP.GT.U32.OR P0, PT, R20, 0x7feffffe, P0 ;  /* 0x7feffffe1400780c */ /* 0x000fda0000704470 */
[----:B------:R-:W-:Y:S05]  /*08c0*/  @P0 BRA `(.L_x_61) ;  /* 0x00000000006c0947 */ /* 0x000fea0003800000 */
[----:B------:R-:W-:-:S04]  /*08d0*/  LOP3.LUT R4, R7, 0x7ff00000, RZ, 0xc0, !PT ;  /* 0x7ff0000007047812 */ /* 0x000fc800078ec0ff */
[CC--:B------:R-:W-:Y:S02]  /*08e0*/  VIADDMNMX R0, R3.reuse, -R4.reuse, 0xb9600000, !PT ;  /* 0xb960000003007446 */ /* 0x0c0fe40007800904 */
[----:B------:R-:W-:Y:S01]  /*08f0*/  ISETP.GE.U32.AND P0, PT, R3, R4, PT ;  /* 0x000000040300720c */ /* 0x000fe20003f06070 */
[----:B------:R-:W-:Y:S01]  /*0900*/  IMAD.MOV.U32 R4, RZ, RZ, RZ ;  /* 0x000000ffff047224 */ /* 0x000fe200078e00ff */
[----:B------:R-:W-:Y:S02]  /*0910*/  VIMNMX R0, PT, PT, R0, 0x46a00000, PT ;  /* 0x46a0000000007848 */ /* 0x000fe40003fe0100 */
[----:B------:R-:W-:-:S05]  /*0920*/  SEL R3, R2, 0x63400000, !P0 ;  /* 0x6340000002037807 */ /* 0x000fca0004000000 */
[----:B------:R-:W-:-:S04]  /*0930*/  IMAD.IADD R0, R0, 0x1, -R3 ;  /* 0x0000000100007824 */ /* 0x000fc800078e0a03 */
[----:B------:R-:W-:-:S06]  /*0940*/  VIADD R5, R0, 0x7fe00000 ;  /* 0x7fe0000000057836 */ /* 0x000fcc0000000000 */
[----:B------:R-:W-:-:S10]  /*0950*/  DMUL R2, R24, R4 ;  /* 0x0000000418027228 */ /* 0x000fd40000000000 */
[----:B------:R-:W-:-:S13]  /*0960*/  FSETP.GTU.AND P0, PT, |R3|, 1.469367938527859385e-39, PT ;  /* 0x001000000300780b */ /* 0x000fda0003f0c200 */
[----:B------:R-:W-:Y:S05]  /*0970*/  @P0 BRA `(.L_x_62) ;  /* 0x0000000000940947 */ /* 0x000fea0003800000 */
[----:B------:R-:W-:-:S06]  /*0980*/  DFMA R8, R24, -R8, R18 ;  /* 0x800000081808722b */ /* 0x000fcc0000000012 */
[----:B------:R-:W-:-:S04]  /*0990*/  IMAD.MOV.U32 R8, RZ, RZ, RZ ;  /* 0x000000ffff087224 */ /* 0x000fc800078e00ff */
        /* <DEDUP_REMOVED lines=14> */
.L_x_61:
        /* <DEDUP_REMOVED lines=16> */
.L_x_64:
[----:B------:R-:W-:Y:S01]  /*0b80*/  LOP3.LUT R3, R7, 0x80000, RZ, 0xfc, !PT ;  /* 0x0008000007037812 */ /* 0x000fe200078efcff */
[----:B------:R-:W-:Y:S01]  /*0b90*/  IMAD.MOV.U32 R2, RZ, RZ, R6 ;  /* 0x000000ffff027224 */ /* 0x000fe200078e0006 */
[----:B------:R-:W-:Y:S06]  /*0ba0*/  BRA `(.L_x_62) ;  /* 0x0000000000087947 */ /* 0x000fec0003800000 */
.L_x_63:
[----:B------:R-:W-:Y:S01]  /*0bb0*/  LOP3.LUT R3, R5, 0x80000, RZ, 0xfc, !PT ;  /* 0x0008000005037812 */ /* 0x000fe200078efcff */
[----:B------:R-:W-:-:S07]  /*0bc0*/  IMAD.MOV.U32 R2, RZ, RZ, R4 ;  /* 0x000000ffff027224 */ /* 0x000fce00078e0004 */
.L_x_62:
[----:B------:R-:W-:Y:S05]  /*0bd0*/  BSYNC.RECONVERGENT B1 ;  /* 0x0000000000017941 */ /* 0x000fea0003800200 */
.L_x_60:
[----:B------:R-:W-:-:S04]  /*0be0*/  IMAD.MOV.U32 R29, RZ, RZ, 0x0 ;  /* 0x00000000ff1d7424 */ /* 0x000fc800078e00ff */
[----:B------:R-:W-:Y:S05]  /*0bf0*/  RET.REL.NODEC R28 `(_Z21updatePsiForcesKernelPdS_S_S_dddi) ;  /* 0xfffffff41c007950 */ /* 0x000fea0003c3ffff */
.L_x_65:
        /* <DEDUP_REMOVED lines=16> */
.L_x_89:


//--------------------- .text._Z22updatePsiLengthsKernelPdS_di --------------------------
	.section	.text._Z22updatePsiLengthsKernelPdS_di,"ax",@progbits
	.align	128
        .global         _Z22updatePsiLengthsKernelPdS_di
        .type           _Z22updatePsiLengthsKernelPdS_di,@function
        .size           _Z22updatePsiLengthsKernelPdS_di,(.L_x_90 - _Z22updatePsiLengthsKernelPdS_di)
        .other          _Z22updatePsiLengthsKernelPdS_di,@"STO_CUDA_ENTRY STV_DEFAULT"
_Z22updatePsiLengthsKernelPdS_di:
.text._Z22updatePsiLengthsKernelPdS_di:
        /* <DEDUP_REMOVED lines=11> */
[----:B------:R-:W2:Y:S01]  /*00b0*/  LDC.64 R8, c[0x0][0x390] ;  /* 0x0000e400ff087b82 */ /* 0x000ea20000000a00 */
[----:B0-----:R-:W-:-:S05]  /*00c0*/  IMAD.WIDE R2, R0, 0x8, R2 ;  /* 0x0000000800027825 */ /* 0x001fca00078e0202 */
[----:B-1----:R-:W3:Y:S04]  /*00d0*/  LDG.E.64 R4, desc[UR4][R2.64+0x8] ;  /* 0x0000080402047981 */ /* 0x002ee8000c1e1b00 */
[----:B------:R-:W3:Y:S01]  /*00e0*/  LDG.E.64 R6, desc[UR4][R2.64] ;  /* 0x0000000402067981 */ /* 0x000ee2000c1e1b00 */
[----:B------:R-:W-:Y:S01]  /*00f0*/  IMAD.MOV.U32 R10, RZ, RZ, 0x0 ;  /* 0x00000000ff0a7424 */ /* 0x000fe200078e00ff */
[----:B------:R-:W-:Y:S01]  /*0100*/  MOV R11, 0x3fd80000 ;  /* 0x3fd80000000b7802 */ /* 0x000fe20000000f00 */
[----:B------:R-:W-:Y:S01]  /*0110*/  BSSY.RECONVERGENT B0, `(.L_x_66) ;  /* 0x0000016000007945 */ /* 0x000fe20003800200 */
[----:B---3--:R-:W-:-:S08]  /*0120*/  DADD R4, R4, -R6 ;  /* 0x0000000004047229 */ /* 0x008fd00000000806 */
[----:B------:R-:W-:-:S08]  /*0130*/  DMUL R4, R4, R4 ;  /* 0x0000000404047228 */ /* 0x000fd00000000000 */
[----:B--2---:R-:W-:-:S06]  /*0140*/  DFMA R4, R8, R8, R4 ;  /* 0x000000080804722b */ /* 0x004fcc0000000004 */
        /* <DEDUP_REMOVED lines=15> */
[----:B------:R-:W-:Y:S05]  /*0240*/  CALL.REL.NOINC `($__internal_7_$__cuda_sm20_dsqrt_rn_f64_mediumpath_v1) ;  /* 0x00000000001c7944 */ /* 0x000fea0003c00000 */
[----:B------:R-:W-:Y:S01]  /*0250*/  MOV R2, R6 ;  /* 0x0000000600027202 */ /* 0x000fe20000000f00 */
[----:B------:R-:W-:-:S07]  /*0260*/  IMAD.MOV.U32 R3, RZ, RZ, R7 ;  /* 0x000000ffff037224 */ /* 0x000fce00078e0007 */
.L_x_67:
[----:B------:R-:W-:Y:S05]  /*0270*/  BSYNC.RECONVERGENT B0 ;  /* 0x0000000000007941 */ /* 0x000fea0003800200 */
.L_x_66:
[----:B------:R-:W0:Y:S02]  /*0280*/  LDC.64 R4, c[0x0][0x388] ;  /* 0x0000e200ff047b82 */ /* 0x000e240000000a00 */
[----:B0-----:R-:W-:-:S05]  /*0290*/  IMAD.WIDE R4, R0, 0x8, R4 ;  /* 0x0000000800047825 */ /* 0x001fca00078e0204 */
[----:B------:R-:W-:Y:S01]  /*02a0*/  STG.E.64 desc[UR4][R4.64], R2 ;  /* 0x0000000204007986 */ /* 0x000fe2000c101b04 */
[----:B------:R-:W-:Y:S05]  /*02b0*/  EXIT ;  /* 0x000000000000794d */ /* 0x000fea0003800000 */
        .weak           $__internal_7_$__cuda_sm20_dsqrt_rn_f64_mediumpath_v1
        .type           $__internal_7_$__cuda_sm20_dsqrt_rn_f64_mediumpath_v1,@function
        .size           $__internal_7_$__cuda_sm20_dsqrt_rn_f64_mediumpath_v1,(.L_x_90 - $__internal_7_$__cuda_sm20_dsqrt_rn_f64_mediumpath_v1)
$__internal_7_$__cuda_sm20_dsqrt_rn_f64_mediumpath_v1:
[----:B------:R-:W-:Y:S01]  /*02c0*/  ISETP.GE.U32.AND P0, PT, R6, -0x3400000, PT ;  /* 0xfcc000000600780c */ /* 0x000fe20003f06070 */
[----:B------:R-:W-:Y:S01]  /*02d0*/  BSSY.RECONVERGENT B1, `(.L_x_68) ;  /* 0x0000024000017945 */ /* 0x000fe20003800200 */
[----:B------:R-:W-:-:S11]  /*02e0*/  IMAD.MOV.U32 R9, RZ, RZ, R15 ;  /* 0x000000ffff097224 */ /* 0x000fd600078e000f */
[----:B------:R-:W-:Y:S05]  /*02f0*/  @!P0 BRA `(.L_x_69) ;  /* 0x0000000000208947 */ /* 0x000fea0003800000 */
[----:B------:R-:W-:-:S10]  /*0300*/  DFMA.RM R8, R12, R8, R10 ;  /* 0x000000080c08722b */ /* 0x000fd4000000400a */
[----:B------:R-:W-:-:S04]  /*0310*/  IADD3 R6, P0, PT, R8, 0x1, RZ ;  /* 0x0000000108067810 */ /* 0x000fc80007f1e0ff */
[----:B------:R-:W-:-:S06]  /*0320*/  IADD3.X R7, PT, PT, RZ, R9, RZ, P0, !PT ;  /* 0x00000009ff077210 */ /* 0x000fcc00007fe4ff */
[----:B------:R-:W-:-:S08]  /*0330*/  DFMA.RP R4, -R8, R6, R4 ;  /* 0x000000060804722b */ /* 0x000fd00000008104 */
[----:B------:R-:W-:-:S06]  /*0340*/  DSETP.GT.AND P0, PT, R4, RZ, PT ;  /* 0x000000ff0400722a */ /* 0x000fcc0003f04000 */
[----:B------:R-:W-:Y:S02]  /*0350*/  FSEL R6, R6, R8, P0 ;  /* 0x0000000806067208 */ /* 0x000fe40000000000 */
[----:B------:R-:W-:Y:S01]  /*0360*/  FSEL R7, R7, R9, P0 ;  /* 0x0000000907077208 */ /* 0x000fe20000000000 */
[----:B------:R-:W-:Y:S06]  /*0370*/  BRA `(.L_x_70) ;  /* 0x0000000000647947 */ /* 0x000fec0003800000 */
.L_x_69:
[----:B------:R-:W-:-:S14]  /*0380*/  DSETP.NE.AND P0, PT, R4, RZ, PT ;  /* 0x000000ff0400722a */ /* 0x000fdc0003f05000 */
[----:B------:R-:W-:Y:S05]  /*0390*/  @!P0 BRA `(.L_x_71) ;  /* 0x0000000000588947 */ /* 0x000fea0003800000 */
[----:B------:R-:W-:-:S13]  /*03a0*/  ISETP.GE.AND P0, PT, R5, RZ, PT ;  /* 0x000000ff0500720c */ /* 0x000fda0003f06270 */
[----:B------:R-:W-:Y:S01]  /*03b0*/  @!P0 IMAD.MOV.U32 R6, RZ, RZ, 0x0 ;  /* 0x00000000ff068424 */ /* 0x000fe200078e00ff */
[----:B------:R-:W-:Y:S01]  /*03c0*/  @!P0 MOV R7, 0xfff80000 ;  /* 0xfff8000000078802 */ /* 0x000fe20000000f00 */
[----:B------:R-:W-:Y:S06]  /*03d0*/  @!P0 BRA `(.L_x_70) ;  /* 0x00000000004c8947 */ /* 0x000fec0003800000 */
[----:B------:R-:W-:-:S13]  /*03e0*/  ISETP.GT.AND P0, PT, R5, 0x7fefffff, PT ;  /* 0x7fefffff0500780c */ /* 0x000fda0003f04270 */
[----:B------:R-:W-:Y:S05]  /*03f0*/  @P0 BRA `(.L_x_71) ;  /* 0x0000000000400947 */ /* 0x000fea0003800000 */
[----:B------:R-:W-:Y:S01]  /*0400*/  DMUL R4, R4, 8.11296384146066816958e+31 ;  /* 0x4690000004047828 */ /* 0x000fe20000000000 */
[----:B------:R-:W-:Y:S01]  /*0410*/  IMAD.MOV.U32 R6, RZ, RZ, RZ ;  /* 0x000000ffff067224 */ /* 0x000fe200078e00ff */
[----:B------:R-:W-:Y:S01]  /*0420*/  MOV R10, 0x0 ;  /* 0x00000000000a7802 */ /* 0x000fe20000000f00 */
[----:B------:R-:W-:-:S03]  /*0430*/  IMAD.MOV.U32 R11, RZ, RZ, 0x3fd80000 ;  /* 0x3fd80000ff0b7424 */ /* 0x000fc600078e00ff */
[----:B------:R-:W0:Y:S02]  /*0440*/  MUFU.RSQ64H R7, R5 ;  /* 0x0000000500077308 */ /* 0x000e240000001c00 */
[----:B0-----:R-:W-:-:S08]  /*0450*/  DMUL R8, R6, R6 ;  /* 0x0000000606087228 */ /* 0x001fd00000000000 */
[----:B------:R-:W-:-:S08]  /*0460*/  DFMA R8, R4, -R8, 1 ;  /* 0x3ff000000408742b */ /* 0x000fd00000000808 */
[----:B------:R-:W-:Y:S02]  /*0470*/  DFMA R10, R8, R10, 0.5 ;  /* 0x3fe00000080a742b */ /* 0x000fe4000000000a */
[----:B------:R-:W-:-:S08]  /*0480*/  DMUL R8, R6, R8 ;  /* 0x0000000806087228 */ /* 0x000fd00000000000 */
[----:B------:R-:W-:-:S08]  /*0490*/  DFMA R8, R10, R8, R6 ;  /* 0x000000080a08722b */ /* 0x000fd00000000006 */
[----:B------:R-:W-:Y:S02]  /*04a0*/  DMUL R6, R4, R8 ;  /* 0x0000000804067228 */ /* 0x000fe40000000000 */
[----:B------:R-:W-:-:S06]  /*04b0*/  IADD3 R9, PT, PT, R9, -0x100000, RZ ;  /* 0xfff0000009097810 */ /* 0x000fcc0007ffe0ff */
[----:B------:R-:W-:-:S08]  /*04c0*/  DFMA R10, R6, -R6, R4 ;  /* 0x80000006060a722b */ /* 0x000fd00000000004 */
[----:B------:R-:W-:-:S10]  /*04d0*/  DFMA R6, R8, R10, R6 ;  /* 0x0000000a0806722b */ /* 0x000fd40000000006 */
[----:B------:R-:W-:Y:S01]  /*04e0*/  VIADD R7, R7, 0xfcb00000 ;  /* 0xfcb0000007077836 */ /* 0x000fe20000000000 */
[----:B------:R-:W-:Y:S06]  /*04f0*/  BRA `(.L_x_70) ;  /* 0x0000000000047947 */ /* 0x000fec0003800000 */
.L_x_71:
[----:B------:R-:W-:-:S11]  /*0500*/  DADD R6, R4, R4 ;  /* 0x0000000004067229 */ /* 0x000fd60000000004 */
.L_x_70:
[----:B------:R-:W-:Y:S05]  /*0510*/  BSYNC.RECONVERGENT B1 ;  /* 0x0000000000017941 */ /* 0x000fea0003800200 */
.L_x_68:
[----:B------:R-:W-:-:S04]  /*0520*/  MOV R3, 0x0 ;  /* 0x0000000000037802 */ /* 0x000fc80000000f00 */
[----:B------:R-:W-:Y:S05]  /*0530*/  RET.REL.NODEC R2 `(_Z22updatePsiLengthsKernelPdS_di) ;  /* 0xfffffff802b07950 */ /* 0x000fea0003c3ffff */
.L_x_72:
        /* <DEDUP_REMOVED lines=12> */
.L_x_90:


//--------------------- .text._Z21updatePsiPosVelKernelPdS_S_ddi --------------------------
	.section	.text._Z21updatePsiPosVelKernelPdS_S_ddi,"ax",@progbits
	.align	128
        .global         _Z21updatePsiPosVelKernelPdS_S_ddi
        .type           _Z21updatePsiPosVelKernelPdS_S_ddi,@function
        .size           _Z21updatePsiPosVelKernelPdS_S_ddi,(.L_x_91 - _Z21updatePsiPosVelKernelPdS_S_ddi)
        .other          _Z21updatePsiPosVelKernelPdS_S_ddi,@"STO_CUDA_ENTRY STV_DEFAULT"
_Z21updatePsiPosVelKernelPdS_S_ddi:
.text._Z21updatePsiPosVelKernelPdS_S_ddi:
        /* <DEDUP_REMOVED lines=39> */
[----:B0----5:R-:W-:Y:S05]  /*0270*/  CALL.REL.NOINC `($__internal_8_$__cuda_sm20_div_rn_f64_full) ;  /* 0x0000000000a07944 */ /* 0x021fea0003c00000 */
[----:B------:R-:W-:Y:S02]  /*0280*/  IMAD.MOV.U32 R4, RZ, RZ, R6 ;  /* 0x000000ffff047224 */ /* 0x000fe400078e0006 */
[----:B------:R-:W-:-:S07]  /*0290*/  IMAD.MOV.U32 R5, RZ, RZ, R7 ;  /* 0x000000ffff057224 */ /* 0x000fce00078e0007 */
.L_x_74:
[----:B0-----:R-:W-:Y:S05]  /*02a0*/  BSYNC.RECONVERGENT B0 ;  /* 0x0000000000007941 */ /* 0x001fea0003800200 */
.L_x_73:
        /* <DEDUP_REMOVED lines=29> */
[----:B------:R-:W-:Y:S05]  /*0480*/  CALL.REL.NOINC `($__internal_8_$__cuda_sm20_div_rn_f64_full) ;  /* 0x00000000001c7944 */ /* 0x000fea0003c00000 */
[----:B------:R-:W-:Y:S02]  /*0490*/  IMAD.MOV.U32 R4, RZ, RZ, R6 ;  /* 0x000000ffff047224 */ /* 0x000fe400078e0006 */
[----:B------:R-:W-:-:S07]  /*04a0*/  IMAD.MOV.U32 R5, RZ, RZ, R7 ;  /* 0x000000ffff057224 */ /* 0x000fce00078e0007 */
.L_x_76:
[----:B------:R-:W-:Y:S05]  /*04b0*/  BSYNC.RECONVERGENT B0 ;  /* 0x0000000000007941 */ /* 0x000fea0003800200 */
.L_x_75:
[----:B------:R-:W2:Y:S02]  /*04c0*/  LDG.E.64 R2, desc[UR4][R14.64] ;  /* 0x000000040e027981 */ /* 0x000ea4000c1e1b00 */
[----:B--2---:R-:W-:-:S07]  /*04d0*/  DADD R2, R2, R4 ;  /* 0x0000000002027229 */ /* 0x004fce0000000004 */
[----:B------:R-:W-:Y:S01]  /*04e0*/  STG.E.64 desc[UR4][R14.64], R2 ;  /* 0x000000020e007986 */ /* 0x000fe2000c101b04 */
[----:B------:R-:W-:Y:S05]  /*04f0*/  EXIT ;  /* 0x000000000000794d */ /* 0x000fea0003800000 */
        .weak           $__internal_8_$__cuda_sm20_div_rn_f64_full
        .type           $__internal_8_$__cuda_sm20_div_rn_f64_full,@function
        .size           $__internal_8_$__cuda_sm20_div_rn_f64_full,(.L_x_91 - $__internal_8_$__cuda_sm20_div_rn_f64_full)
$__internal_8_$__cuda_sm20_div_rn_f64_full:
        /* <DEDUP_REMOVED lines=68> */
.L_x_78:
        /* <DEDUP_REMOVED lines=16> */
.L_x_81:
[----:B------:R-:W-:Y:S01]  /*0a40*/  LOP3.LUT R5, R9, 0x80000, RZ, 0xfc, !PT ;  /* 0x0008000009057812 */ /* 0x000fe200078efcff */
[----:B------:R-:W-:Y:S01]  /*0a50*/  IMAD.MOV.U32 R4, RZ, RZ, R8 ;  /* 0x000000ffff047224 */ /* 0x000fe200078e0008 */
[----:B------:R-:W-:Y:S06]  /*0a60*/  BRA `(.L_x_79) ;  /* 0x0000000000087947 */ /* 0x000fec0003800000 */
.L_x_80:
[----:B------:R-:W-:Y:S01]  /*0a70*/  LOP3.LUT R5, R7, 0x80000, RZ, 0xfc, !PT ;  /* 0x0008000007057812 */ /* 0x000fe200078efcff */
[----:B------:R-:W-:-:S07]  /*0a80*/  IMAD.MOV.U32 R4, RZ, RZ, R6 ;  /* 0x000000ffff047224 */ /* 0x000fce00078e0006 */
.L_x_79:
[----:B------:R-:W-:Y:S05]  /*0a90*/  BSYNC.RECONVERGENT B1 ;  /* 0x0000000000017941 */ /* 0x000fea0003800200 */
.L_x_77:
[----:B------:R-:W-:Y:S02]  /*0aa0*/  IMAD.MOV.U32 R6, RZ, RZ, R4 ;  /* 0x000000ffff067224 */ /* 0x000fe400078e0004 */
[----:B------:R-:W-:Y:S02]  /*0ab0*/  IMAD.MOV.U32 R7, RZ, RZ, R5 ;  /* 0x000000ffff077224 */ /* 0x000fe400078e0005 */
[----:B------:R-:W-:Y:S02]  /*0ac0*/  IMAD.MOV.U32 R4, RZ, RZ, R0 ;  /* 0x000000ffff047224 */ /* 0x000fe400078e0000 */
[----:B------:R-:W-:-:S04]  /*0ad0*/  IMAD.MOV.U32 R5, RZ, RZ, 0x0 ;  /* 0x00000000ff057424 */ /* 0x000fc800078e00ff */
[----:B------:R-:W-:Y:S05]  /*0ae0*/  RET.REL.NODEC R4 `(_Z21updatePsiPosVelKernelPdS_S_ddi) ;  /* 0xfffffff404447950 */ /* 0x000fea0003c3ffff */
.L_x_82:
        /* <DEDUP_REMOVED lines=9> */
.L_x_91:


//--------------------- .nv.shared.reserved.0     --------------------------
	.section	.nv.shared.reserved.0,"aw",@nobits
	.weak		__nv_reservedSMEM_offset_0_alias
	.size		__nv_reservedSMEM_offset_0_alias, 0, 64
	.other		__nv_reservedSMEM_offset_0_alias,@"STO_CUDA_RESERVED_SHARED STV_DEFAULT"
__nv_reservedSMEM_offset_0_alias:
	.zero		0
	.zero		64


//--------------------- .nv.shared._Z24checkUnphysicalPhiKernelPKdS0_Pbddi --------------------------
	.section	.nv.shared._Z24checkUnphysicalPhiKernelPKdS0_Pbddi,"aw",@nobits
	.sectionflags	@""
.nv.shared._Z24checkUnphysicalPhiKernelPKdS0_Pbddi:
	.zero		1025


//--------------------- .nv.shared._Z24checkUnphysicalPsiKernelPKdPbddi --------------------------
	.section	.nv.shared._Z24checkUnphysicalPsiKernelPKdPbddi,"aw",@nobits
	.sectionflags	@""
.nv.shared._Z24checkUnphysicalPsiKernelPKdPbddi:
	.zero		1025


//--------------------- .nv.constant0._Z19updateVPosVelKernelPdS_S_S_ddddi --------------------------
	.section	.nv.constant0._Z19updateVPosVelKernelPdS_S_S_ddddi,"a",@progbits
	.sectionflags	@""
	.align	4
.nv.constant0._Z19updateVPosVelKernelPdS_S_S_ddddi:
	.zero		964


//--------------------- .nv.constant0._Z23updateThetaForcesKernelPdS_S_S_S_S_ddddi --------------------------
	.section	.nv.constant0._Z23updateThetaForcesKernelPdS_S_S_S_S_ddddi,"a",@progbits
	.sectionflags	@""
	.align	4
.nv.constant0._Z23updateThetaForcesKernelPdS_S_S_S_S_ddddi:
	.zero		980


//--------------------- .nv.constant0._Z23updateThetaPosVelKernelPdS_S_ddi --------------------------
	.section	.nv.constant0._Z23updateThetaPosVelKernelPdS_S_ddi,"a",@progbits
	.sectionflags	@""
	.align	4
.nv.constant0._Z23updateThetaPosVelKernelPdS_S_ddi:
	.zero		940


//--------------------- .nv.constant0._Z24checkUnphysicalPhiKernelPKdS0_Pbddi --------------------------
	.section	.nv.constant0._Z24checkUnphysicalPhiKernelPKdS0_Pbddi,"a",@progbits
	.sectionflags	@""
	.align	4
.nv.constant0._Z24checkUnphysicalPhiKernelPKdS0_Pbddi:
	.zero		940


//--------------------- .nv.constant0._Z21updatePhiForcesKernelPdS_S_S_S_S_ddi --------------------------
	.section	.nv.constant0._Z21updatePhiForcesKernelPdS_S_S_S_S_ddi,"a",@progbits
	.sectionflags	@""
	.align	4
.nv.constant0._Z21updatePhiForcesKernelPdS_S_S_S_S_ddi:
	.zero		964


//--------------------- .nv.constant0._Z21updatePhiPosVelKernelPdS_S_ddi --------------------------
	.section	.nv.constant0._Z21updatePhiPosVelKernelPdS_S_ddi,"a",@progbits
	.sectionflags	@""
	.align	4
.nv.constant0._Z21updatePhiPosVelKernelPdS_S_ddi:
	.zero		940


//--------------------- .nv.constant0._Z24checkUnphysicalPsiKernelPKdPbddi --------------------------
	.section	.nv.constant0._Z24checkUnphysicalPsiKernelPKdPbddi,"a",@progbits
	.sectionflags	@""
	.align	4
.nv.constant0._Z24checkUnphysicalPsiKernelPKdPbddi:
	.zero		932


//--------------------- .nv.constant0._Z21updatePsiForcesKernelPdS_S_S_dddi --------------------------
	.section	.nv.constant0._Z21updatePsiForcesKernelPdS_S_S_dddi,"a",@progbits
	.sectionflags	@""
	.align	4
.nv.constant0._Z21updatePsiForcesKernelPdS_S_S_dddi:
	.zero		956


//--------------------- .nv.constant0._Z22updatePsiLengthsKernelPdS_di --------------------------
	.section	.nv.constant0._Z22updatePsiLengthsKernelPdS_di,"a",@progbits
	.sectionflags	@""
	.align	4
.nv.constant0._Z22updatePsiLengthsKernelPdS_di:
	.zero		924


//--------------------- .nv.constant0._Z21updatePsiPosVelKernelPdS_S_ddi --------------------------
	.section	.nv.constant0._Z21updatePsiPosVelKernelPdS_S_ddi,"a",@progbits
	.sectionflags	@""
	.align	4
.nv.constant0._Z21updatePsiPosVelKernelPdS_S_ddi:
	.zero		940


//--------------------- SYMBOLS --------------------------

	.type		.nv.reservedSmem.offset0,@object
	.size		.nv.reservedSmem.offset0,0x4
	.type		.nv.reservedSmem.cap,@object
	.size		.nv.reservedSmem.cap,0x4
